//
// Generated by NVIDIA NVVM Compiler
//
// Compiler Build ID: CL-36424714
// Cuda compilation tools, release 13.0, V13.0.88
// Based on NVVM 20.0.0
//

.version 9.0
.target sm_100
.address_size 64

	// .globl	_Z11gemm_kernelPK6__halfS1_Pfiii
.extern .shared .align 16 .b8 smem_raw[];

.visible .entry _Z11gemm_kernelPK6__halfS1_Pfiii(
	.param .u64 .ptr .align 1 _Z11gemm_kernelPK6__halfS1_Pfiii_param_0,
	.param .u64 .ptr .align 1 _Z11gemm_kernelPK6__halfS1_Pfiii_param_1,
	.param .u64 .ptr .align 1 _Z11gemm_kernelPK6__halfS1_Pfiii_param_2,
	.param .u32 _Z11gemm_kernelPK6__halfS1_Pfiii_param_3,
	.param .u32 _Z11gemm_kernelPK6__halfS1_Pfiii_param_4,
	.param .u32 _Z11gemm_kernelPK6__halfS1_Pfiii_param_5
)
{
	.reg .pred 	%p<105>;
	.reg .b16 	%rs<76>;
	.reg .b32 	%r<551>;
	.reg .b32 	%f<225>;
	.reg .b64 	%rd<107>;

	ld.param.u64 	%rd4, [_Z11gemm_kernelPK6__halfS1_Pfiii_param_0];
	ld.param.u64 	%rd5, [_Z11gemm_kernelPK6__halfS1_Pfiii_param_1];
	ld.param.u64 	%rd6, [_Z11gemm_kernelPK6__halfS1_Pfiii_param_2];
	ld.param.u32 	%r204, [_Z11gemm_kernelPK6__halfS1_Pfiii_param_3];
	ld.param.u32 	%r205, [_Z11gemm_kernelPK6__halfS1_Pfiii_param_4];
	ld.param.u32 	%r206, [_Z11gemm_kernelPK6__halfS1_Pfiii_param_5];
	cvta.to.global.u64 	%rd1, %rd4;
	cvta.to.global.u64 	%rd2, %rd5;
	cvta.to.global.u64 	%rd3, %rd6;
	mov.u32 	%r207, %ctaid.y;
	shl.b32 	%r1, %r207, 7;
	mov.u32 	%r208, %ctaid.x;
	shl.b32 	%r2, %r208, 7;
	mov.u32 	%r3, %tid.x;
	and.b32  	%r550, %r3, 31;
	shr.u32 	%r209, %r3, 2;
	and.b32  	%r5, %r209, 224;
	and.b32  	%r6, %r3, 96;
	setp.lt.s32 	%p1, %r205, 1;
	mov.f32 	%f193, 0f00000000;
	mov.f32 	%f194, %f193;
	mov.f32 	%f195, %f193;
	mov.f32 	%f196, %f193;
	mov.f32 	%f197, %f193;
	mov.f32 	%f198, %f193;
	mov.f32 	%f199, %f193;
	mov.f32 	%f200, %f193;
	mov.f32 	%f201, %f193;
	mov.f32 	%f202, %f193;
	mov.f32 	%f203, %f193;
	mov.f32 	%f204, %f193;
	mov.f32 	%f205, %f193;
	mov.f32 	%f206, %f193;
	mov.f32 	%f207, %f193;
	mov.f32 	%f208, %f193;
	mov.f32 	%f209, %f193;
	mov.f32 	%f210, %f193;
	mov.f32 	%f211, %f193;
	mov.f32 	%f212, %f193;
	mov.f32 	%f213, %f193;
	mov.f32 	%f214, %f193;
	mov.f32 	%f215, %f193;
	mov.f32 	%f216, %f193;
	mov.f32 	%f217, %f193;
	mov.f32 	%f218, %f193;
	mov.f32 	%f219, %f193;
	mov.f32 	%f220, %f193;
	mov.f32 	%f221, %f193;
	mov.f32 	%f222, %f193;
	mov.f32 	%f223, %f193;
	mov.f32 	%f224, %f193;
	@%p1 bra 	$L__BB0_56;
	mov.u32 	%r7, %ntid.x;
	add.s32 	%r8, %r3, %r7;
	cvt.u16.u32 	%rs44, %r8;
	xor.b16  	%rs45, %rs44, 4095;
	cvt.u16.u32 	%rs46, %r7;
	div.u16 	%rs47, %rs45, %rs46;
	shl.b32 	%r211, %r5, 6;
	mov.u32 	%r212, smem_raw;
	add.s32 	%r9, %r212, %r211;
	and.b16  	%rs1, %rs47, 3;
	shr.u32 	%r213, %r3, 5;
	add.s32 	%r10, %r213, %r1;
	shl.b32 	%r214, %r3, 1;
	add.s32 	%r11, %r212, %r214;
	shr.u32 	%r215, %r8, 5;
	and.b32  	%r12, %r8, 31;
	add.s32 	%r13, %r215, %r1;
	mul.lo.s32 	%r14, %r13, %r205;
	shl.b32 	%r15, %r7, 1;
	add.s32 	%r16, %r11, %r15;
	add.s32 	%r17, %r8, %r7;
	shr.u32 	%r216, %r17, 5;
	and.b32  	%r18, %r17, 31;
	add.s32 	%r19, %r216, %r1;
	mul.lo.s32 	%r20, %r19, %r205;
	shl.b32 	%r217, %r6, 6;
	add.s32 	%r218, %r212, %r217;
	add.s32 	%r21, %r218, 8192;
	shl.b32 	%r22, %r7, 2;
	mov.b32 	%r502, 0;
	mov.f32 	%f193, 0f00000000;
$L__BB0_2:
	setp.eq.s16 	%p2, %rs1, 2;
	mov.u32 	%r503, %r3;
	@%p2 bra 	$L__BB0_15;
	setp.lt.s32 	%p3, %r10, %r204;
	add.s32 	%r24, %r550, %r502;
	setp.lt.s32 	%p4, %r24, %r205;
	and.pred  	%p5, %p3, %p4;
	@%p5 bra 	$L__BB0_5;
	mov.f32 	%f99, 0f00000000;
	// begin inline asm
	{  cvt.rn.f16.f32 %rs62, %f99;}

	// end inline asm
	bra.uni 	$L__BB0_6;
$L__BB0_5:
	mad.lo.s32 	%r220, %r10, %r205, %r24;
	mul.wide.u32 	%rd7, %r220, 2;
	add.s64 	%rd8, %rd1, %rd7;
	ld.global.nc.u16 	%rs62, [%rd8];
$L__BB0_6:
	setp.eq.s16 	%p6, %rs1, 3;
	st.shared.u16 	[%r11], %rs62;
	mov.u32 	%r503, %r8;
	@%p6 bra 	$L__BB0_15;
	setp.lt.s32 	%p7, %r13, %r204;
	add.s32 	%r25, %r12, %r502;
	setp.lt.s32 	%p8, %r25, %r205;
	and.pred  	%p9, %p7, %p8;
	@%p9 bra 	$L__BB0_9;
	mov.f32 	%f100, 0f00000000;
	// begin inline asm
	{  cvt.rn.f16.f32 %rs63, %f100;}

	// end inline asm
	bra.uni 	$L__BB0_10;
$L__BB0_9:
	add.s32 	%r222, %r14, %r25;
	mul.wide.u32 	%rd9, %r222, 2;
	add.s64 	%rd10, %rd1, %rd9;
	ld.global.nc.u16 	%rs63, [%rd10];
$L__BB0_10:
	setp.eq.s16 	%p10, %rs1, 0;
	st.shared.u16 	[%r16], %rs63;
	mov.u32 	%r503, %r17;
	@%p10 bra 	$L__BB0_15;
	setp.lt.s32 	%p11, %r19, %r204;
	add.s32 	%r26, %r18, %r502;
	setp.lt.s32 	%p12, %r26, %r205;
	and.pred  	%p13, %p11, %p12;
	@%p13 bra 	$L__BB0_13;
	mov.f32 	%f101, 0f00000000;
	// begin inline asm
	{  cvt.rn.f16.f32 %rs64, %f101;}

	// end inline asm
	bra.uni 	$L__BB0_14;
$L__BB0_13:
	add.s32 	%r224, %r20, %r26;
	mul.wide.u32 	%rd11, %r224, 2;
	add.s64 	%rd12, %rd1, %rd11;
	ld.global.nc.u16 	%rs64, [%rd12];
$L__BB0_14:
	add.s32 	%r503, %r17, %r7;
	add.s32 	%r225, %r16, %r15;
	st.shared.u16 	[%r225], %rs64;
$L__BB0_15:
	add.s32 	%r507, %r15, %r503;
	mad.lo.s32 	%r506, %r7, 3, %r503;
	add.s32 	%r505, %r7, %r503;
	shl.b32 	%r226, %r503, 1;
	mov.u32 	%r227, smem_raw;
	add.s32 	%r504, %r227, %r226;
$L__BB0_16:
	shr.u32 	%r228, %r503, 5;
	and.b32  	%r229, %r503, 31;
	add.s32 	%r38, %r228, %r1;
	add.s32 	%r39, %r229, %r502;
	setp.ge.s32 	%p14, %r38, %r204;
	setp.ge.s32 	%p15, %r39, %r205;
	or.pred  	%p16, %p14, %p15;
	@%p16 bra 	$L__BB0_18;
	mad.lo.s32 	%r230, %r38, %r205, %r39;
	mul.wide.u32 	%rd13, %r230, 2;
	add.s64 	%rd14, %rd1, %rd13;
	ld.global.nc.u16 	%rs65, [%rd14];
	bra.uni 	$L__BB0_19;
$L__BB0_18:
	mov.f32 	%f102, 0f00000000;
	// begin inline asm
	{  cvt.rn.f16.f32 %rs65, %f102;}

	// end inline asm
$L__BB0_19:
	st.shared.u16 	[%r504], %rs65;
	shr.u32 	%r231, %r505, 5;
	and.b32  	%r232, %r505, 31;
	add.s32 	%r40, %r231, %r1;
	add.s32 	%r41, %r232, %r502;
	setp.lt.s32 	%p17, %r40, %r204;
	setp.lt.s32 	%p18, %r41, %r205;
	and.pred  	%p19, %p17, %p18;
	@%p19 bra 	$L__BB0_21;
	mov.f32 	%f103, 0f00000000;
	// begin inline asm
	{  cvt.rn.f16.f32 %rs66, %f103;}

	// end inline asm
	bra.uni 	$L__BB0_22;
$L__BB0_21:
	mad.lo.s32 	%r233, %r40, %r205, %r41;
	mul.wide.u32 	%rd15, %r233, 2;
	add.s64 	%rd16, %rd1, %rd15;
	ld.global.nc.u16 	%rs66, [%rd16];
$L__BB0_22:
	add.s32 	%r234, %r504, %r15;
	st.shared.u16 	[%r234], %rs66;
	add.s32 	%r42, %r503, %r7;
	shr.u32 	%r235, %r507, 5;
	and.b32  	%r236, %r507, 31;
	add.s32 	%r43, %r235, %r1;
	add.s32 	%r44, %r236, %r502;
	setp.lt.s32 	%p20, %r43, %r204;
	setp.lt.s32 	%p21, %r44, %r205;
	and.pred  	%p22, %p20, %p21;
	@%p22 bra 	$L__BB0_24;
	mov.f32 	%f104, 0f00000000;
	// begin inline asm
	{  cvt.rn.f16.f32 %rs67, %f104;}

	// end inline asm
	bra.uni 	$L__BB0_25;
$L__BB0_24:
	mad.lo.s32 	%r237, %r43, %r205, %r44;
	mul.wide.u32 	%rd17, %r237, 2;
	add.s64 	%rd18, %rd1, %rd17;
	ld.global.nc.u16 	%rs67, [%rd18];
$L__BB0_25:
	add.s32 	%r238, %r504, %r22;
	st.shared.u16 	[%r238], %rs67;
	add.s32 	%r45, %r42, %r7;
	shr.u32 	%r239, %r506, 5;
	and.b32  	%r240, %r506, 31;
	add.s32 	%r46, %r239, %r1;
	add.s32 	%r47, %r240, %r502;
	setp.lt.s32 	%p23, %r46, %r204;
	setp.lt.s32 	%p24, %r47, %r205;
	and.pred  	%p25, %p23, %p24;
	@%p25 bra 	$L__BB0_27;
	mov.f32 	%f105, 0f00000000;
	// begin inline asm
	{  cvt.rn.f16.f32 %rs68, %f105;}

	// end inline asm
	bra.uni 	$L__BB0_28;
$L__BB0_27:
	mad.lo.s32 	%r241, %r46, %r205, %r47;
	mul.wide.u32 	%rd19, %r241, 2;
	add.s64 	%rd20, %rd1, %rd19;
	ld.global.nc.u16 	%rs68, [%rd20];
$L__BB0_28:
	mad.lo.s32 	%r242, %r7, 6, %r504;
	st.shared.u16 	[%r242], %rs68;
	add.s32 	%r243, %r45, %r7;
	add.s32 	%r503, %r243, %r7;
	add.s32 	%r507, %r507, %r22;
	add.s32 	%r506, %r506, %r22;
	add.s32 	%r505, %r505, %r22;
	shl.b32 	%r244, %r7, 3;
	add.s32 	%r504, %r504, %r244;
	setp.lt.u32 	%p26, %r503, 4096;
	@%p26 bra 	$L__BB0_16;
	mov.u32 	%r509, %r3;
	@%p2 bra 	$L__BB0_42;
	shr.u32 	%r245, %r3, 5;
	add.s32 	%r247, %r245, %r2;
	setp.lt.s32 	%p28, %r247, %r206;
	add.s32 	%r53, %r550, %r502;
	setp.lt.s32 	%p29, %r53, %r205;
	and.pred  	%p30, %p29, %p28;
	@%p30 bra 	$L__BB0_32;
	mov.f32 	%f106, 0f00000000;
	// begin inline asm
	{  cvt.rn.f16.f32 %rs69, %f106;}

	// end inline asm
	bra.uni 	$L__BB0_33;
$L__BB0_32:
	mad.lo.s32 	%r250, %r53, %r206, %r247;
	mul.wide.s32 	%rd21, %r250, 2;
	add.s64 	%rd22, %rd2, %rd21;
	ld.global.nc.u16 	%rs69, [%rd22];
$L__BB0_33:
	setp.eq.s16 	%p31, %rs1, 3;
	and.b32  	%r251, %r3, 992;
	or.b32  	%r252, %r251, %r550;
	shl.b32 	%r253, %r252, 1;
	add.s32 	%r255, %r227, %r253;
	st.shared.u16 	[%r255+8192], %rs69;
	mov.u32 	%r509, %r8;
	@%p31 bra 	$L__BB0_42;
	shr.u32 	%r256, %r8, 5;
	add.s32 	%r54, %r256, %r2;
	setp.lt.s32 	%p32, %r54, %r206;
	add.s32 	%r55, %r12, %r502;
	setp.lt.s32 	%p33, %r55, %r205;
	and.pred  	%p34, %p33, %p32;
	@%p34 bra 	$L__BB0_36;
	mov.f32 	%f107, 0f00000000;
	// begin inline asm
	{  cvt.rn.f16.f32 %rs70, %f107;}

	// end inline asm
	bra.uni 	$L__BB0_37;
$L__BB0_36:
	mad.lo.s32 	%r257, %r55, %r206, %r54;
	mul.wide.s32 	%rd23, %r257, 2;
	add.s64 	%rd24, %rd2, %rd23;
	ld.global.nc.u16 	%rs70, [%rd24];
$L__BB0_37:
	setp.eq.s16 	%p35, %rs1, 0;
	and.b32  	%r258, %r8, 4064;
	or.b32  	%r259, %r258, %r12;
	shl.b32 	%r260, %r259, 1;
	add.s32 	%r262, %r227, %r260;
	st.shared.u16 	[%r262+8192], %rs70;
	mov.u32 	%r509, %r17;
	@%p35 bra 	$L__BB0_42;
	shr.u32 	%r263, %r17, 5;
	add.s32 	%r264, %r263, %r2;
	setp.lt.s32 	%p36, %r264, %r206;
	add.s32 	%r56, %r18, %r502;
	setp.lt.s32 	%p37, %r56, %r205;
	and.pred  	%p38, %p37, %p36;
	@%p38 bra 	$L__BB0_40;
	mov.f32 	%f108, 0f00000000;
	// begin inline asm
	{  cvt.rn.f16.f32 %rs71, %f108;}

	// end inline asm
	bra.uni 	$L__BB0_41;
$L__BB0_40:
	mad.lo.s32 	%r267, %r56, %r206, %r264;
	mul.wide.s32 	%rd25, %r267, 2;
	add.s64 	%rd26, %rd2, %rd25;
	ld.global.nc.u16 	%rs71, [%rd26];
$L__BB0_41:
	add.s32 	%r509, %r17, %r7;
	and.b32  	%r268, %r17, 4064;
	or.b32  	%r269, %r268, %r18;
	shl.b32 	%r270, %r269, 1;
	add.s32 	%r272, %r227, %r270;
	st.shared.u16 	[%r272+8192], %rs71;
$L__BB0_42:
	shr.u32 	%r273, %r509, 5;
	and.b32  	%r60, %r509, 31;
	add.s32 	%r61, %r60, %r502;
	add.s32 	%r62, %r273, %r2;
	setp.ge.s32 	%p39, %r61, %r205;
	setp.ge.s32 	%p40, %r62, %r206;
	or.pred  	%p41, %p39, %p40;
	@%p41 bra 	$L__BB0_44;
	mad.lo.s32 	%r274, %r61, %r206, %r62;
	mul.wide.s32 	%rd27, %r274, 2;
	add.s64 	%rd28, %rd2, %rd27;
	ld.global.nc.u16 	%rs72, [%rd28];
	bra.uni 	$L__BB0_45;
$L__BB0_44:
	mov.f32 	%f109, 0f00000000;
	// begin inline asm
	{  cvt.rn.f16.f32 %rs72, %f109;}

	// end inline asm
$L__BB0_45:
	and.b32  	%r275, %r509, 4064;
	or.b32  	%r276, %r275, %r60;
	shl.b32 	%r277, %r276, 1;
	add.s32 	%r279, %r227, %r277;
	st.shared.u16 	[%r279+8192], %rs72;
	add.s32 	%r63, %r509, %r7;
	shr.u32 	%r280, %r63, 5;
	and.b32  	%r64, %r63, 31;
	add.s32 	%r65, %r64, %r502;
	add.s32 	%r66, %r280, %r2;
	setp.lt.s32 	%p42, %r65, %r205;
	setp.lt.s32 	%p43, %r66, %r206;
	and.pred  	%p44, %p42, %p43;
	@%p44 bra 	$L__BB0_47;
	mov.f32 	%f110, 0f00000000;
	// begin inline asm
	{  cvt.rn.f16.f32 %rs73, %f110;}

	// end inline asm
	bra.uni 	$L__BB0_48;
$L__BB0_47:
	mad.lo.s32 	%r282, %r65, %r206, %r66;
	mul.wide.s32 	%rd29, %r282, 2;
	add.s64 	%rd30, %rd2, %rd29;
	ld.global.nc.u16 	%rs73, [%rd30];
$L__BB0_48:
	and.b32  	%r283, %r63, 4064;
	or.b32  	%r284, %r283, %r64;
	shl.b32 	%r285, %r284, 1;
	add.s32 	%r287, %r227, %r285;
	st.shared.u16 	[%r287+8192], %rs73;
	add.s32 	%r67, %r63, %r7;
	shr.u32 	%r288, %r67, 5;
	and.b32  	%r68, %r67, 31;
	add.s32 	%r69, %r68, %r502;
	add.s32 	%r70, %r288, %r2;
	setp.lt.s32 	%p45, %r69, %r205;
	setp.lt.s32 	%p46, %r70, %r206;
	and.pred  	%p47, %p45, %p46;
	@%p47 bra 	$L__BB0_50;
	mov.f32 	%f111, 0f00000000;
	// begin inline asm
	{  cvt.rn.f16.f32 %rs74, %f111;}

	// end inline asm
	bra.uni 	$L__BB0_51;
$L__BB0_50:
	mad.lo.s32 	%r289, %r69, %r206, %r70;
	mul.wide.s32 	%rd31, %r289, 2;
	add.s64 	%rd32, %rd2, %rd31;
	ld.global.nc.u16 	%rs74, [%rd32];
$L__BB0_51:
	and.b32  	%r290, %r67, 4064;
	or.b32  	%r291, %r290, %r68;
	shl.b32 	%r292, %r291, 1;
	add.s32 	%r294, %r227, %r292;
	st.shared.u16 	[%r294+8192], %rs74;
	add.s32 	%r71, %r67, %r7;
	shr.u32 	%r295, %r71, 5;
	and.b32  	%r72, %r71, 31;
	add.s32 	%r73, %r72, %r502;
	add.s32 	%r74, %r295, %r2;
	setp.lt.s32 	%p48, %r73, %r205;
	setp.lt.s32 	%p49, %r74, %r206;
	and.pred  	%p50, %p48, %p49;
	@%p50 bra 	$L__BB0_53;
	mov.f32 	%f112, 0f00000000;
	// begin inline asm
	{  cvt.rn.f16.f32 %rs75, %f112;}

	// end inline asm
	bra.uni 	$L__BB0_54;
$L__BB0_53:
	mad.lo.s32 	%r296, %r73, %r206, %r74;
	mul.wide.s32 	%rd33, %r296, 2;
	add.s64 	%rd34, %rd2, %rd33;
	ld.global.nc.u16 	%rs75, [%rd34];
$L__BB0_54:
	and.b32  	%r297, %r71, 4064;
	or.b32  	%r298, %r297, %r72;
	shl.b32 	%r299, %r298, 1;
	add.s32 	%r301, %r227, %r299;
	st.shared.u16 	[%r301+8192], %rs75;
	add.s32 	%r509, %r71, %r7;
	setp.lt.u32 	%p51, %r509, 4096;
	@%p51 bra 	$L__BB0_42;
	bar.sync 	0;
	mov.b32 	%r302, 32;
	wmma.load.a.sync.aligned.row.m16n16k16.shared.f16 	{%r303, %r304, %r305, %r306, %r307, %r308, %r309, %r310}, [%r9], %r302;
	wmma.load.b.sync.aligned.col.m16n16k16.shared.f16 	{%r311, %r312, %r313, %r314, %r315, %r316, %r317, %r318}, [%r21], %r302;
	wmma.mma.sync.aligned.row.col.m16n16k16.f32.f32 {%f113, %f114, %f115, %f116, %f117, %f118, %f119, %f120}, {%r303, %r304, %r305, %r306, %r307, %r308, %r309, %r310}, {%r311, %r312, %r313, %r314, %r315, %r316, %r317, %r318}, {%f224, %f223, %f222, %f221, %f220, %f219, %f218, %f217};
	wmma.load.a.sync.aligned.row.m16n16k16.shared.f16 	{%r319, %r320, %r321, %r322, %r323, %r324, %r325, %r326}, [%r9], %r302;
	add.s32 	%r327, %r21, 1024;
	wmma.load.b.sync.aligned.col.m16n16k16.shared.f16 	{%r328, %r329, %r330, %r331, %r332, %r333, %r334, %r335}, [%r327], %r302;
	wmma.mma.sync.aligned.row.col.m16n16k16.f32.f32 {%f121, %f122, %f123, %f124, %f125, %f126, %f127, %f128}, {%r319, %r320, %r321, %r322, %r323, %r324, %r325, %r326}, {%r328, %r329, %r330, %r331, %r332, %r333, %r334, %r335}, {%f216, %f215, %f214, %f213, %f212, %f211, %f210, %f209};
	add.s32 	%r336, %r9, 1024;
	wmma.load.a.sync.aligned.row.m16n16k16.shared.f16 	{%r337, %r338, %r339, %r340, %r341, %r342, %r343, %r344}, [%r336], %r302;
	wmma.load.b.sync.aligned.col.m16n16k16.shared.f16 	{%r345, %r346, %r347, %r348, %r349, %r350, %r351, %r352}, [%r21], %r302;
	wmma.mma.sync.aligned.row.col.m16n16k16.f32.f32 {%f129, %f130, %f131, %f132, %f133, %f134, %f135, %f136}, {%r337, %r338, %r339, %r340, %r341, %r342, %r343, %r344}, {%r345, %r346, %r347, %r348, %r349, %r350, %r351, %r352}, {%f208, %f207, %f206, %f205, %f204, %f203, %f202, %f201};
	wmma.load.a.sync.aligned.row.m16n16k16.shared.f16 	{%r353, %r354, %r355, %r356, %r357, %r358, %r359, %r360}, [%r336], %r302;
	wmma.load.b.sync.aligned.col.m16n16k16.shared.f16 	{%r361, %r362, %r363, %r364, %r365, %r366, %r367, %r368}, [%r327], %r302;
	wmma.mma.sync.aligned.row.col.m16n16k16.f32.f32 {%f137, %f138, %f139, %f140, %f141, %f142, %f143, %f144}, {%r353, %r354, %r355, %r356, %r357, %r358, %r359, %r360}, {%r361, %r362, %r363, %r364, %r365, %r366, %r367, %r368}, {%f200, %f199, %f198, %f197, %f196, %f195, %f194, %f193};
	add.s32 	%r369, %r9, 32;
	wmma.load.a.sync.aligned.row.m16n16k16.shared.f16 	{%r370, %r371, %r372, %r373, %r374, %r375, %r376, %r377}, [%r369], %r302;
	add.s32 	%r378, %r21, 32;
	wmma.load.b.sync.aligned.col.m16n16k16.shared.f16 	{%r379, %r380, %r381, %r382, %r383, %r384, %r385, %r386}, [%r378], %r302;
	wmma.mma.sync.aligned.row.col.m16n16k16.f32.f32 {%f224, %f223, %f222, %f221, %f220, %f219, %f218, %f217}, {%r370, %r371, %r372, %r373, %r374, %r375, %r376, %r377}, {%r379, %r380, %r381, %r382, %r383, %r384, %r385, %r386}, {%f113, %f114, %f115, %f116, %f117, %f118, %f119, %f120};
	wmma.load.a.sync.aligned.row.m16n16k16.shared.f16 	{%r387, %r388, %r389, %r390, %r391, %r392, %r393, %r394}, [%r369], %r302;
	add.s32 	%r395, %r21, 1056;
	wmma.load.b.sync.aligned.col.m16n16k16.shared.f16 	{%r396, %r397, %r398, %r399, %r400, %r401, %r402, %r403}, [%r395], %r302;
	wmma.mma.sync.aligned.row.col.m16n16k16.f32.f32 {%f216, %f215, %f214, %f213, %f212, %f211, %f210, %f209}, {%r387, %r388, %r389, %r390, %r391, %r392, %r393, %r394}, {%r396, %r397, %r398, %r399, %r400, %r401, %r402, %r403}, {%f121, %f122, %f123, %f124, %f125, %f126, %f127, %f128};
	add.s32 	%r404, %r9, 1056;
	wmma.load.a.sync.aligned.row.m16n16k16.shared.f16 	{%r405, %r406, %r407, %r408, %r409, %r410, %r411, %r412}, [%r404], %r302;
	wmma.load.b.sync.aligned.col.m16n16k16.shared.f16 	{%r413, %r414, %r415, %r416, %r417, %r418, %r419, %r420}, [%r378], %r302;
	wmma.mma.sync.aligned.row.col.m16n16k16.f32.f32 {%f208, %f207, %f206, %f205, %f204, %f203, %f202, %f201}, {%r405, %r406, %r407, %r408, %r409, %r410, %r411, %r412}, {%r413, %r414, %r415, %r416, %r417, %r418, %r419, %r420}, {%f129, %f130, %f131, %f132, %f133, %f134, %f135, %f136};
	wmma.load.a.sync.aligned.row.m16n16k16.shared.f16 	{%r421, %r422, %r423, %r424, %r425, %r426, %r427, %r428}, [%r404], %r302;
	wmma.load.b.sync.aligned.col.m16n16k16.shared.f16 	{%r429, %r430, %r431, %r432, %r433, %r434, %r435, %r436}, [%r395], %r302;
	wmma.mma.sync.aligned.row.col.m16n16k16.f32.f32 {%f200, %f199, %f198, %f197, %f196, %f195, %f194, %f193}, {%r421, %r422, %r423, %r424, %r425, %r426, %r427, %r428}, {%r429, %r430, %r431, %r432, %r433, %r434, %r435, %r436}, {%f137, %f138, %f139, %f140, %f141, %f142, %f143, %f144};
	bar.sync 	0;
	add.s32 	%r502, %r502, 32;
	setp.lt.s32 	%p52, %r502, %r205;
	@%p52 bra 	$L__BB0_2;
$L__BB0_56:
	add.s32 	%r77, %r2, %r6;
	and.b32  	%r78, %r3, 15;
	mov.u32 	%r437, smem_raw;
	shl.b32 	%r438, %r3, 7;
	and.b32  	%r439, %r438, 126976;
	add.s32 	%r547, %r437, %r439;
	add.s32 	%r79, %r547, 16384;
	mov.b32 	%r440, 16;
	wmma.store.d.sync.aligned.row.m16n16k16.shared.f32 	[%r79], {%f224, %f223, %f222, %f221, %f220, %f219, %f218, %f217}, %r440;
	bar.warp.sync 	-1;
	add.s32 	%r80, %r77, %r78;
	or.b32  	%r441, %r550, 96;
	shr.u32 	%r442, %r441, 4;
	add.s32 	%r443, %r442, %r1;
	shr.u32 	%r444, %r3, 2;
	and.b32  	%r445, %r444, 224;
	add.s32 	%r548, %r443, %r445;
	mul.lo.s32 	%r529, %r206, %r548;
	add.s32 	%r519, %r80, %r529;
	shl.b32 	%r84, %r206, 3;
	shl.b32 	%r446, %r442, 6;
	shl.b32 	%r447, %r3, 2;
	and.b32  	%r448, %r447, 60;
	or.b32  	%r85, %r446, %r448;
	or.b32  	%r86, %r85, 16384;
	or.b32  	%r449, %r550, 64;
	shr.u32 	%r450, %r449, 4;
	add.s32 	%r451, %r450, %r1;
	add.s32 	%r545, %r451, %r445;
	mul.lo.s32 	%r526, %r206, %r545;
	add.s32 	%r516, %r80, %r526;
	shl.b32 	%r452, %r450, 6;
	or.b32  	%r91, %r452, %r448;
	or.b32  	%r92, %r91, 16384;
	or.b32  	%r453, %r550, 32;
	shr.u32 	%r454, %r453, 4;
	shl.b32 	%r455, %r454, 6;
	or.b32  	%r93, %r455, %r448;
	or.b32  	%r94, %r93, 16384;
	add.s32 	%r456, %r454, %r1;
	add.s32 	%r543, %r456, %r445;
	mul.lo.s32 	%r524, %r206, %r543;
	add.s32 	%r514, %r80, %r524;
	shr.u32 	%r457, %r550, 4;
	shl.b32 	%r458, %r457, 6;
	or.b32  	%r98, %r458, %r448;
	or.b32  	%r99, %r98, 16384;
	add.s32 	%r459, %r457, %r1;
	add.s32 	%r541, %r459, %r445;
	mul.lo.s32 	%r522, %r206, %r541;
	add.s32 	%r512, %r80, %r522;
	mov.u32 	%r511, %r541;
	mov.u32 	%r513, %r543;
	mov.u32 	%r515, %r545;
	mov.u32 	%r517, %r547;
	mov.u32 	%r518, %r548;
	mov.u32 	%r520, %r550;
$L__BB0_57:
	setp.ge.s32 	%p53, %r80, %r206;
	setp.ge.s32 	%p54, %r511, %r204;
	or.pred  	%p55, %p54, %p53;
	@%p55 bra 	$L__BB0_59;
	add.s32 	%r460, %r517, %r99;
	ld.shared.f32 	%f145, [%r460];
	mul.wide.s32 	%rd35, %r512, 4;
	add.s64 	%rd36, %rd3, %rd35;
	st.global.f32 	[%rd36], %f145;
$L__BB0_59:
	setp.ge.s32 	%p56, %r80, %r206;
	setp.ge.s32 	%p57, %r513, %r204;
	or.pred  	%p58, %p57, %p56;
	@%p58 bra 	$L__BB0_61;
	add.s32 	%r461, %r517, %r94;
	ld.shared.f32 	%f146, [%r461];
	mul.wide.s32 	%rd37, %r514, 4;
	add.s64 	%rd38, %rd3, %rd37;
	st.global.f32 	[%rd38], %f146;
$L__BB0_61:
	setp.ge.s32 	%p59, %r80, %r206;
	setp.ge.s32 	%p60, %r515, %r204;
	or.pred  	%p61, %p60, %p59;
	@%p61 bra 	$L__BB0_63;
	add.s32 	%r462, %r517, %r92;
	ld.shared.f32 	%f147, [%r462];
	mul.wide.s32 	%rd39, %r516, 4;
	add.s64 	%rd40, %rd3, %rd39;
	st.global.f32 	[%rd40], %f147;
$L__BB0_63:
	setp.ge.s32 	%p62, %r80, %r206;
	setp.ge.s32 	%p63, %r518, %r204;
	or.pred  	%p64, %p63, %p62;
	@%p64 bra 	$L__BB0_65;
	add.s32 	%r463, %r517, %r86;
	ld.shared.f32 	%f148, [%r463];
	mul.wide.s32 	%rd41, %r519, 4;
	add.s64 	%rd42, %rd3, %rd41;
	st.global.f32 	[%rd42], %f148;
$L__BB0_65:
	add.s32 	%r113, %r520, 128;
	add.s32 	%r519, %r519, %r84;
	add.s32 	%r518, %r518, 8;
	add.s32 	%r517, %r517, 512;
	add.s32 	%r516, %r516, %r84;
	add.s32 	%r515, %r515, 8;
	add.s32 	%r514, %r514, %r84;
	add.s32 	%r513, %r513, 8;
	add.s32 	%r512, %r512, %r84;
	add.s32 	%r511, %r511, 8;
	setp.lt.u32 	%p65, %r520, 128;
	mov.u32 	%r520, %r113;
	@%p65 bra 	$L__BB0_57;
	bar.warp.sync 	-1;
	add.s32 	%r464, %r79, 1024;
	mov.b32 	%r465, 16;
	wmma.store.d.sync.aligned.row.m16n16k16.shared.f32 	[%r464], {%f216, %f215, %f214, %f213, %f212, %f211, %f210, %f209}, %r465;
	bar.warp.sync 	-1;
	add.s32 	%r123, %r80, 16;
	or.b32  	%r124, %r85, 17408;
	or.b32  	%r125, %r91, 17408;
	or.b32  	%r126, %r93, 17408;
	or.b32  	%r127, %r98, 17408;
	cvt.u64.u32 	%rd44, %r78;
	cvt.s64.s32 	%rd45, %r77;
	add.s64 	%rd46, %rd45, %rd44;
	mov.u32 	%r521, %r541;
	mov.u32 	%r523, %r543;
	mov.u32 	%r525, %r545;
	mov.u32 	%r527, %r547;
	mov.u32 	%r528, %r548;
	mov.u32 	%r530, %r550;
$L__BB0_67:
	setp.ge.s32 	%p66, %r123, %r206;
	setp.ge.s32 	%p67, %r521, %r204;
	or.pred  	%p68, %p67, %p66;
	@%p68 bra 	$L__BB0_69;
	add.s32 	%r466, %r527, %r127;
	ld.shared.f32 	%f149, [%r466];
	cvt.s64.s32 	%rd43, %r522;
	add.s64 	%rd47, %rd46, %rd43;
	shl.b64 	%rd48, %rd47, 2;
	add.s64 	%rd49, %rd3, %rd48;
	st.global.f32 	[%rd49+64], %f149;
$L__BB0_69:
	setp.ge.s32 	%p69, %r123, %r206;
	setp.ge.s32 	%p70, %r523, %r204;
	or.pred  	%p71, %p70, %p69;
	@%p71 bra 	$L__BB0_71;
	add.s32 	%r467, %r527, %r126;
	ld.shared.f32 	%f150, [%r467];
	cvt.s64.s32 	%rd50, %r524;
	add.s64 	%rd54, %rd46, %rd50;
	shl.b64 	%rd55, %rd54, 2;
	add.s64 	%rd56, %rd3, %rd55;
	st.global.f32 	[%rd56+64], %f150;
$L__BB0_71:
	setp.ge.s32 	%p72, %r123, %r206;
	setp.ge.s32 	%p73, %r525, %r204;
	or.pred  	%p74, %p73, %p72;
	@%p74 bra 	$L__BB0_73;
	add.s32 	%r468, %r527, %r125;
	ld.shared.f32 	%f151, [%r468];
	cvt.s64.s32 	%rd57, %r526;
	add.s64 	%rd61, %rd46, %rd57;
	shl.b64 	%rd62, %rd61, 2;
	add.s64 	%rd63, %rd3, %rd62;
	st.global.f32 	[%rd63+64], %f151;
$L__BB0_73:
	setp.ge.s32 	%p75, %r123, %r206;
	setp.ge.s32 	%p76, %r528, %r204;
	or.pred  	%p77, %p76, %p75;
	@%p77 bra 	$L__BB0_75;
	add.s32 	%r469, %r527, %r124;
	ld.shared.f32 	%f152, [%r469];
	cvt.s64.s32 	%rd64, %r529;
	add.s64 	%rd68, %rd46, %rd64;
	shl.b64 	%rd69, %rd68, 2;
	add.s64 	%rd70, %rd3, %rd69;
	st.global.f32 	[%rd70+64], %f152;
$L__BB0_75:
	add.s32 	%r138, %r530, 128;
	add.s32 	%r529, %r529, %r84;
	add.s32 	%r528, %r528, 8;
	add.s32 	%r527, %r527, 512;
	add.s32 	%r526, %r526, %r84;
	add.s32 	%r525, %r525, 8;
	add.s32 	%r524, %r524, %r84;
	add.s32 	%r523, %r523, 8;
	add.s32 	%r522, %r522, %r84;
	add.s32 	%r521, %r521, 8;
	setp.lt.u32 	%p78, %r530, 128;
	mov.u32 	%r530, %r138;
	@%p78 bra 	$L__BB0_67;
	bar.warp.sync 	-1;
	add.s32 	%r470, %r79, 2048;
	mov.b32 	%r471, 16;
	wmma.store.d.sync.aligned.row.m16n16k16.shared.f32 	[%r470], {%f208, %f207, %f206, %f205, %f204, %f203, %f202, %f201}, %r471;
	bar.warp.sync 	-1;
	add.s32 	%r472, %r548, 16;
	mul.lo.s32 	%r549, %r206, %r472;
	add.s32 	%r473, %r549, %r2;
	add.s32 	%r474, %r473, %r6;
	add.s32 	%r539, %r474, %r78;
	or.b32  	%r150, %r85, 18432;
	add.s32 	%r475, %r545, 16;
	mul.lo.s32 	%r546, %r206, %r475;
	add.s32 	%r476, %r546, %r2;
	add.s32 	%r477, %r476, %r6;
	add.s32 	%r536, %r477, %r78;
	or.b32  	%r153, %r91, 18432;
	or.b32  	%r154, %r93, 18432;
	add.s32 	%r478, %r543, 16;
	mul.lo.s32 	%r544, %r206, %r478;
	add.s32 	%r479, %r544, %r2;
	add.s32 	%r480, %r479, %r6;
	add.s32 	%r534, %r480, %r78;
	or.b32  	%r157, %r98, 18432;
	add.s32 	%r481, %r541, 16;
	mul.lo.s32 	%r542, %r206, %r481;
	add.s32 	%r482, %r542, %r2;
	add.s32 	%r483, %r482, %r6;
	add.s32 	%r532, %r483, %r78;
	mov.u32 	%r531, %r541;
	mov.u32 	%r533, %r543;
	mov.u32 	%r535, %r545;
	mov.u32 	%r537, %r547;
	mov.u32 	%r538, %r548;
	mov.u32 	%r540, %r550;
$L__BB0_77:
	setp.ge.s32 	%p79, %r80, %r206;
	add.s32 	%r484, %r531, 16;
	setp.ge.s32 	%p80, %r484, %r204;
	or.pred  	%p81, %p80, %p79;
	@%p81 bra 	$L__BB0_79;
	add.s32 	%r485, %r537, %r157;
	ld.shared.f32 	%f153, [%r485];
	mul.wide.s32 	%rd71, %r532, 4;
	add.s64 	%rd72, %rd3, %rd71;
	st.global.f32 	[%rd72], %f153;
$L__BB0_79:
	setp.ge.s32 	%p82, %r80, %r206;
	add.s32 	%r486, %r533, 16;
	setp.ge.s32 	%p83, %r486, %r204;
	or.pred  	%p84, %p83, %p82;
	@%p84 bra 	$L__BB0_81;
	add.s32 	%r487, %r537, %r154;
	ld.shared.f32 	%f154, [%r487];
	mul.wide.s32 	%rd73, %r534, 4;
	add.s64 	%rd74, %rd3, %rd73;
	st.global.f32 	[%rd74], %f154;
$L__BB0_81:
	setp.ge.s32 	%p85, %r80, %r206;
	add.s32 	%r488, %r535, 16;
	setp.ge.s32 	%p86, %r488, %r204;
	or.pred  	%p87, %p86, %p85;
	@%p87 bra 	$L__BB0_83;
	add.s32 	%r489, %r537, %r153;
	ld.shared.f32 	%f155, [%r489];
	mul.wide.s32 	%rd75, %r536, 4;
	add.s64 	%rd76, %rd3, %rd75;
	st.global.f32 	[%rd76], %f155;
$L__BB0_83:
	setp.ge.s32 	%p88, %r80, %r206;
	add.s32 	%r490, %r538, 16;
	setp.ge.s32 	%p89, %r490, %r204;
	or.pred  	%p90, %p89, %p88;
	@%p90 bra 	$L__BB0_85;
	add.s32 	%r491, %r537, %r150;
	ld.shared.f32 	%f156, [%r491];
	mul.wide.s32 	%rd77, %r539, 4;
	add.s64 	%rd78, %rd3, %rd77;
	st.global.f32 	[%rd78], %f156;
$L__BB0_85:
	add.s32 	%r170, %r540, 128;
	add.s32 	%r539, %r539, %r84;
	add.s32 	%r538, %r538, 8;
	add.s32 	%r537, %r537, 512;
	add.s32 	%r536, %r536, %r84;
	add.s32 	%r535, %r535, 8;
	add.s32 	%r534, %r534, %r84;
	add.s32 	%r533, %r533, 8;
	add.s32 	%r532, %r532, %r84;
	add.s32 	%r531, %r531, 8;
	setp.lt.u32 	%p91, %r540, 128;
	mov.u32 	%r540, %r170;
	@%p91 bra 	$L__BB0_77;
	bar.warp.sync 	-1;
	add.s32 	%r492, %r79, 3072;
	mov.b32 	%r493, 16;
	wmma.store.d.sync.aligned.row.m16n16k16.shared.f32 	[%r492], {%f200, %f199, %f198, %f197, %f196, %f195, %f194, %f193}, %r493;
	bar.warp.sync 	-1;
	or.b32  	%r180, %r85, 19456;
	or.b32  	%r181, %r91, 19456;
	or.b32  	%r182, %r93, 19456;
	or.b32  	%r183, %r98, 19456;
$L__BB0_87:
	setp.ge.s32 	%p92, %r123, %r206;
	add.s32 	%r494, %r541, 16;
	setp.ge.s32 	%p93, %r494, %r204;
	or.pred  	%p94, %p93, %p92;
	@%p94 bra 	$L__BB0_89;
	add.s32 	%r495, %r547, %r183;
	ld.shared.f32 	%f157, [%r495];
	cvt.s64.s32 	%rd79, %r542;
	add.s64 	%rd83, %rd46, %rd79;
	shl.b64 	%rd84, %rd83, 2;
	add.s64 	%rd85, %rd3, %rd84;
	st.global.f32 	[%rd85+64], %f157;
$L__BB0_89:
	setp.ge.s32 	%p95, %r123, %r206;
	add.s32 	%r496, %r543, 16;
	setp.ge.s32 	%p96, %r496, %r204;
	or.pred  	%p97, %p96, %p95;
	@%p97 bra 	$L__BB0_91;
	add.s32 	%r497, %r547, %r182;
	ld.shared.f32 	%f158, [%r497];
	cvt.s64.s32 	%rd86, %r544;
	add.s64 	%rd90, %rd46, %rd86;
	shl.b64 	%rd91, %rd90, 2;
	add.s64 	%rd92, %rd3, %rd91;
	st.global.f32 	[%rd92+64], %f158;
$L__BB0_91:
	setp.ge.s32 	%p98, %r123, %r206;
	add.s32 	%r498, %r545, 16;
	setp.ge.s32 	%p99, %r498, %r204;
	or.pred  	%p100, %p99, %p98;
	@%p100 bra 	$L__BB0_93;
	add.s32 	%r499, %r547, %r181;
	ld.shared.f32 	%f159, [%r499];
	cvt.s64.s32 	%rd93, %r546;
	add.s64 	%rd97, %rd46, %rd93;
	shl.b64 	%rd98, %rd97, 2;
	add.s64 	%rd99, %rd3, %rd98;
	st.global.f32 	[%rd99+64], %f159;
$L__BB0_93:
	setp.ge.s32 	%p101, %r123, %r206;
	add.s32 	%r500, %r548, 16;
	setp.ge.s32 	%p102, %r500, %r204;
	or.pred  	%p103, %p102, %p101;
	@%p103 bra 	$L__BB0_95;
	add.s32 	%r501, %r547, %r180;
	ld.shared.f32 	%f160, [%r501];
	cvt.s64.s32 	%rd100, %r549;
	add.s64 	%rd104, %rd46, %rd100;
	shl.b64 	%rd105, %rd104, 2;
	add.s64 	%rd106, %rd3, %rd105;
	st.global.f32 	[%rd106+64], %f160;
$L__BB0_95:
	add.s32 	%r194, %r550, 128;
	add.s32 	%r549, %r549, %r84;
	add.s32 	%r548, %r548, 8;
	add.s32 	%r547, %r547, 512;
	add.s32 	%r546, %r546, %r84;
	add.s32 	%r545, %r545, 8;
	add.s32 	%r544, %r544, %r84;
	add.s32 	%r543, %r543, 8;
	add.s32 	%r542, %r542, %r84;
	add.s32 	%r541, %r541, 8;
	setp.lt.u32 	%p104, %r550, 128;
	mov.u32 	%r550, %r194;
	@%p104 bra 	$L__BB0_87;
	bar.warp.sync 	-1;
	ret;

}


// ===== COMPILED SASS (sm_100) =====

	.target	sm_100

	.elftype	@"ET_EXEC"


//--------------------- .note.nv.tkinfo           --------------------------
	.section	.note.nv.tkinfo,"",@"SHT_NOTE"
	.sectionflags	@"SHF_NOTE_NV_TKINFO"
	.tkinfo
        /*0018*/ 	.word	0x00000002
        /*0030*/ 	.string	""
        /*0030*/ 	.string	"ptxas"
        /*0030*/ 	.string	"Cuda compilation tools, release 13.0, V13.0.88"
        /*0030*/ 	.string	"Build cuda_13.0.r13.0/compiler.36424714_0"
        /*0030*/ 	.string	"-arch sm_100 -m 64 "



//--------------------- .note.nv.cuinfo           --------------------------
	.section	.note.nv.cuinfo,"",@"SHT_NOTE"
	.sectionflags	@"SHF_NOTE_NV_CUINFO"
        /*0018*/ 	.short	0x0002
        /*001a*/ 	.short	0x0064
        /*001c*/ 	.short	0x0082
	.zero		2


//--------------------- .nv.info                  --------------------------
	.section	.nv.info,"",@"SHT_CUDA_INFO"
	.align	4


	//----- nvinfo : EIATTR_REGCOUNT
	.align		4
        /*0000*/ 	.byte	0x04, 0x2f
        /*0002*/ 	.short	(.L_1 - .L_0)
	.align		4
.L_0:
        /*0004*/ 	.word	index@(_Z11gemm_kernelPK6__halfS1_Pfiii)
        /*0008*/ 	.word	0x00000040


	//----- nvinfo : EIATTR_FRAME_SIZE
	.align		4
.L_1:
        /*000c*/ 	.byte	0x04, 0x11
        /*000e*/ 	.short	(.L_3 - .L_2)
	.align		4
.L_2:
        /*0010*/ 	.word	index@($__internal_0_$__cuda_sm20_div_u16)
        /*0014*/ 	.word	0x00000000


	//----- nvinfo : EIATTR_FRAME_SIZE
	.align		4
.L_3:
        /*0018*/ 	.byte	0x04, 0x11
        /*001a*/ 	.short	(.L_5 - .L_4)
	.align		4
.L_4:
        /*001c*/ 	.word	index@(_Z11gemm_kernelPK6__halfS1_Pfiii)
        /*0020*/ 	.word	0x00000000


	//----- nvinfo : EIATTR_MIN_STACK_SIZE
	.align		4
.L_5:
        /*0024*/ 	.byte	0x04, 0x12
        /*0026*/ 	.short	(.L_7 - .L_6)
	.align		4
.L_6:
        /*0028*/ 	.word	index@(_Z11gemm_kernelPK6__halfS1_Pfiii)
        /*002c*/ 	.word	0x00000000
.L_7:


//--------------------- .nv.compat                --------------------------
	.section	.nv.compat,"",@"SHT_CUDA_COMPAT_INFO"
	.align	4
        /*0000*/ 	.byte	0x02, 0x09, 0x00, 0x00, 0x02, 0x02, 0x01, 0x00, 0x02, 0x05, 0x05, 0x00, 0x03, 0x07, 0x01, 0x01
        /*0010*/ 	.byte	0x02, 0x03, 0x00, 0x00, 0x02, 0x06, 0x01, 0x00, 0x04, 0x0b, 0x08, 0x00, 0x01, 0x00, 0x00, 0x00
        /*0020*/ 	.byte	0x00, 0x00, 0x00, 0x00


//--------------------- .nv.info._Z11gemm_kernelPK6__halfS1_Pfiii --------------------------
	.section	.nv.info._Z11gemm_kernelPK6__halfS1_Pfiii,"",@"SHT_CUDA_INFO"
	.sectionflags	@""
	.align	4


	//----- nvinfo : EIATTR_CUDA_API_VERSION
	.align		4
        /*0000*/ 	.byte	0x04, 0x37
        /*0002*/ 	.short	(.L_9 - .L_8)
.L_8:
        /*0004*/ 	.word	0x00000082


	//----- nvinfo : EIATTR_KPARAM_INFO
	.align		4
.L_9:
        /*0008*/ 	.byte	0x04, 0x17
        /*000a*/ 	.short	(.L_11 - .L_10)
.L_10:
        /*000c*/ 	.word	0x00000000
        /*0010*/ 	.short	0x0005
        /*0012*/ 	.short	0x0020
        /*0014*/ 	.byte	0x00, 0xf0, 0x11, 0x00


	//----- nvinfo : EIATTR_KPARAM_INFO
	.align		4
.L_11:
        /*0018*/ 	.byte	0x04, 0x17
        /*001a*/ 	.short	(.L_13 - .L_12)
.L_12:
        /*001c*/ 	.word	0x00000000
        /*0020*/ 	.short	0x0004
        /*0022*/ 	.short	0x001c
        /*0024*/ 	.byte	0x00, 0xf0, 0x11, 0x00


	//----- nvinfo : EIATTR_KPARAM_INFO
	.align		4
.L_13:
        /*0028*/ 	.byte	0x04, 0x17
        /*002a*/ 	.short	(.L_15 - .L_14)
.L_14:
        /*002c*/ 	.word	0x00000000
        /*0030*/ 	.short	0x0003
        /*0032*/ 	.short	0x0018
        /*0034*/ 	.byte	0x00, 0xf0, 0x11, 0x00


	//----- nvinfo : EIATTR_KPARAM_INFO
	.align		4
.L_15:
        /*0038*/ 	.byte	0x04, 0x17
        /*003a*/ 	.short	(.L_17 - .L_16)
.L_16:
        /*003c*/ 	.word	0x00000000
        /*0040*/ 	.short	0x0002
        /*0042*/ 	.short	0x0010
        /*0044*/ 	.byte	0x00, 0xf5, 0x21, 0x00


	//----- nvinfo : EIATTR_KPARAM_INFO
	.align		4
.L_17:
        /*0048*/ 	.byte	0x04, 0x17
        /*004a*/ 	.short	(.L_19 - .L_18)
.L_18:
        /*004c*/ 	.word	0x00000000
        /*0050*/ 	.short	0x0001
        /*0052*/ 	.short	0x0008
        /*0054*/ 	.byte	0x00, 0xf5, 0x21, 0x00


	//----- nvinfo : EIATTR_KPARAM_INFO
	.align		4
.L_19:
        /*0058*/ 	.byte	0x04, 0x17
        /*005a*/ 	.short	(.L_21 - .L_20)
.L_20:
        /*005c*/ 	.word	0x00000000
        /*0060*/ 	.short	0x0000
        /*0062*/ 	.short	0x0000
        /*0064*/ 	.byte	0x00, 0xf5, 0x21, 0x00


	//----- nvinfo : EIATTR_SPARSE_MMA_MASK
	.align		4
.L_21:
        /*0068*/ 	.byte	0x03, 0x50
        /*006a*/ 	.short	0x0000


	//----- nvinfo : EIATTR_WMMA_USED
	.align		4
        /*006c*/ 	.byte	0x01, 0x2b
	.zero		2


	//----- nvinfo : EIATTR_MAXREG_COUNT
	.align		4
        /*0070*/ 	.byte	0x03, 0x1b
        /*0072*/ 	.short	0x00ff


	//----- nvinfo : EIATTR_NUM_BARRIERS
	.align		4
        /*0074*/ 	.byte	0x02, 0x4c
        /*0076*/ 	.byte	0x01
	.zero		1


	//----- nvinfo : EIATTR_MERCURY_ISA_VERSION
	.align		4
        /*0078*/ 	.byte	0x03, 0x5f
        /*007a*/ 	.short	0x0101


	//----- nvinfo : EIATTR_COOP_GROUP_MASK_REGIDS
	.align		4
        /*007c*/ 	.byte	0x04, 0x29
        /*007e*/ 	.short	(.L_23 - .L_22)


	//   ....[0]....
.L_22:
        /*0080*/ 	.word	0xffffffff


	//   ....[1]....
        /*0084*/ 	.word	0xffffffff


	//   ....[2]....
        /*0088*/ 	.word	0xffffffff


	//   ....[3]....
        /*008c*/ 	.word	0xffffffff


	//   ....[4]....
        /*0090*/ 	.word	0xffffffff


	//   ....[5]....
        /*0094*/ 	.word	0xffffffff


	//   ....[6]....
        /*0098*/ 	.word	0xffffffff


	//   ....[7]....
        /*009c*/ 	.word	0xffffffff


	//----- nvinfo : EIATTR_COOP_GROUP_INSTR_OFFSETS
	.align		4
.L_23:
        /*00a0*/ 	.byte	0x04, 0x28
        /*00a2*/ 	.short	(.L_25 - .L_24)


	//   ....[0]....
.L_24:
        /*00a4*/ 	.word	0x00001910


	//   ....[1]....
        /*00a8*/ 	.word	0x00001be0


	//   ....[2]....
        /*00ac*/ 	.word	0x00001da0


	//   ....[3]....
        /*00b0*/ 	.word	0x000021b0


	//   ....[4]....
        /*00b4*/ 	.word	0x000023f0


	//   ....[5]....
        /*00b8*/ 	.word	0x000026c0


	//   ....[6]....
        /*00bc*/ 	.word	0x000027d0


	//   ....[7]....
        /*00c0*/ 	.word	0x00002be0


	//----- nvinfo : EIATTR_VRC_CTA_INIT_COUNT
	.align		4
.L_25:
        /*00c4*/ 	.byte	0x02, 0x4a
	.zero		1
	.zero		1


	//----- nvinfo : EIATTR_EXIT_INSTR_OFFSETS
	.align		4
        /*00c8*/ 	.byte	0x04, 0x1c
        /*00ca*/ 	.short	(.L_27 - .L_26)


	//   ....[0]....
.L_26:
        /*00cc*/ 	.word	0x00002bf0


	//----- nvinfo : EIATTR_CRS_STACK_SIZE
	.align		4
.L_27:
        /*00d0*/ 	.byte	0x04, 0x1e
        /*00d2*/ 	.short	(.L_29 - .L_28)
.L_28:
        /*00d4*/ 	.word	0x00000000


	//----- nvinfo : EIATTR_CBANK_PARAM_SIZE
	.align		4
.L_29:
        /*00d8*/ 	.byte	0x03, 0x19
        /*00da*/ 	.short	0x0024


	//----- nvinfo : EIATTR_PARAM_CBANK
	.align		4
        /*00dc*/ 	.byte	0x04, 0x0a
        /*00de*/ 	.short	(.L_31 - .L_30)
	.align		4
.L_30:
        /*00e0*/ 	.word	index@(.nv.constant0._Z11gemm_kernelPK6__halfS1_Pfiii)
        /*00e4*/ 	.short	0x0380
        /*00e6*/ 	.short	0x0024


	//----- nvinfo : EIATTR_SW_WAR
	.align		4
.L_31:
        /*00e8*/ 	.byte	0x04, 0x36
        /*00ea*/ 	.short	(.L_33 - .L_32)
.L_32:
        /*00ec*/ 	.word	0x00000008
.L_33:


//--------------------- .nv.callgraph             --------------------------
	.section	.nv.callgraph,"",@"SHT_CUDA_CALLGRAPH"
	.align	4
	.sectionentsize	8
	.align		4
        /*0000*/ 	.word	0x00000000
	.align		4
        /*0004*/ 	.word	0xffffffff
	.align		4
        /*0008*/ 	.word	0x00000000
	.align		4
        /*000c*/ 	.word	0xfffffffe
	.align		4
        /*0010*/ 	.word	0x00000000
	.align		4
        /*0014*/ 	.word	0xfffffffd
	.align		4
        /*0018*/ 	.word	0x00000000
	.align		4
        /*001c*/ 	.word	0xfffffffc


//--------------------- .text._Z11gemm_kernelPK6__halfS1_Pfiii --------------------------
	.section	.text._Z11gemm_kernelPK6__halfS1_Pfiii,"ax",@progbits
	.align	128
        .global         _Z11gemm_kernelPK6__halfS1_Pfiii
        .type           _Z11gemm_kernelPK6__halfS1_Pfiii,@function
        .size           _Z11gemm_kernelPK6__halfS1_Pfiii,(.L_x_45 - _Z11gemm_kernelPK6__halfS1_Pfiii)
        .other          _Z11gemm_kernelPK6__halfS1_Pfiii,@"STO_CUDA_ENTRY STV_DEFAULT"
_Z11gemm_kernelPK6__halfS1_Pfiii:
.text._Z11gemm_kernelPK6__halfS1_Pfiii:
[----:B------:R-:W-:Y:S01]  /*0000*/  LDC R1, c[0x0][0x37c] ;  /* 0x0000df00ff017b82 */ /* 0x000fe20000000800 */
[----:B------:R-:W0:Y:S01]  /*0010*/  S2R R48, SR_TID.X ;  /* 0x0000000000307919 */ /* 0x000e220000002100 */
[----:B------:R-:W1:Y:S06]  /*0020*/  LDCU UR4, c[0x0][0x39c] ;  /* 0x00007380ff0477ac */ /* 0x000e6c0008000800 */
[----:B------:R-:W2:Y:S01]  /*0030*/  S2UR UR5, SR_CTAID.Y ;  /* 0x00000000000579c3 */ /* 0x000ea20000002600 */
[----:B------:R-:W-:Y:S02]  /*0040*/  CS2R R14, SRZ ;  /* 0x00000000000e7805 */ /* 0x000fe4000001ff00 */
[----:B------:R-:W-:-:S02]  /*0050*/  CS2R R12, SRZ ;  /* 0x00000000000c7805 */ /* 0x000fc4000001ff00 */
[----:B------:R-:W-:Y:S02]  /*0060*/  CS2R R6, SRZ ;  /* 0x0000000000067805 */ /* 0x000fe4000001ff00 */
[----:B------:R-:W-:Y:S02]  /*0070*/  CS2R R4, SRZ ;  /* 0x0000000000047805 */ /* 0x000fe4000001ff00 */
[----:B------:R-:W-:Y:S02]  /*0080*/  CS2R R18, SRZ ;  /* 0x0000000000127805 */ /* 0x000fe4000001ff00 */
[----:B------:R-:W-:Y:S02]  /*0090*/  CS2R R16, SRZ ;  /* 0x0000000000107805 */ /* 0x000fe4000001ff00 */
[----:B------:R-:W-:Y:S01]  /*00a0*/  CS2R R22, SRZ ;  /* 0x0000000000167805 */ /* 0x000fe2000001ff00 */
[----:B------:R-:W3:Y:S01]  /*00b0*/  S2UR UR6, SR_CTAID.X ;  /* 0x00000000000679c3 */ /* 0x000ee20000002500 */
[----:B------:R-:W-:-:S02]  /*00c0*/  CS2R R20, SRZ ;  /* 0x0000000000147805 */ /* 0x000fc4000001ff00 */
[----:B------:R-:W-:Y:S02]  /*00d0*/  CS2R R26, SRZ ;  /* 0x00000000001a7805 */ /* 0x000fe4000001ff00 */
[----:B------:R-:W-:Y:S02]  /*00e0*/  CS2R R24, SRZ ;  /* 0x0000000000187805 */ /* 0x000fe4000001ff00 */
[----:B------:R-:W-:Y:S02]  /*00f0*/  CS2R R30, SRZ ;  /* 0x00000000001e7805 */ /* 0x000fe4000001ff00 */
[----:B------:R-:W-:Y:S02]  /*0100*/  CS2R R28, SRZ ;  /* 0x00000000001c7805 */ /* 0x000fe4000001ff00 */
[----:B------:R-:W-:Y:S02]  /*0110*/  CS2R R34, SRZ ;  /* 0x0000000000227805 */ /* 0x000fe4000001ff00 */
[----:B------:R-:W-:-:S02]  /*0120*/  CS2R R32, SRZ ;  /* 0x0000000000207805 */ /* 0x000fc4000001ff00 */
[----:B------:R-:W-:Y:S01]  /*0130*/  CS2R R38, SRZ ;  /* 0x0000000000267805 */ /* 0x000fe2000001ff00 */
[----:B-1----:R-:W-:Y:S01]  /*0140*/  UISETP.GE.AND UP0, UPT, UR4, 0x1, UPT ;  /* 0x000000010400788c */ /* 0x002fe2000bf06270 */
[----:B------:R-:W-:Y:S01]  /*0150*/  CS2R R36, SRZ ;  /* 0x0000000000247805 */ /* 0x000fe2000001ff00 */
[----:B------:R-:W1:Y:S01]  /*0160*/  LDCU.64 UR10, c[0x0][0x358] ;  /* 0x00006b00ff0a77ac */ /* 0x000e620008000a00 */
[----:B--2---:R-:W-:Y:S01]  /*0170*/  USHF.L.U32 UR5, UR5, 0x7, URZ ;  /* 0x0000000705057899 */ /* 0x004fe200080006ff */
[C---:B0-----:R-:W-:Y:S02]  /*0180*/  LOP3.LUT R53, R48.reuse, 0x1f, RZ, 0xc0, !PT ;  /* 0x0000001f30357812 */ /* 0x041fe400078ec0ff */
[----:B------:R-:W-:Y:S01]  /*0190*/  LOP3.LUT R55, R48, 0x60, RZ, 0xc0, !PT ;  /* 0x0000006030377812 */ /* 0x000fe200078ec0ff */
[----:B---3--:R-:W-:Y:S02]  /*01a0*/  USHF.L.U32 UR6, UR6, 0x7, URZ ;  /* 0x0000000706067899 */ /* 0x008fe400080006ff */
[----:B------:R-:W-:Y:S10]  /*01b0*/  BRA.U !UP0, `(.L_x_0) ;  /* 0x0000001108ec7547 */ /* 0x000ff4000b800000 */
[----:B------:R-:W0:Y:S01]  /*01c0*/  LDC R3, c[0x0][0x360] ;  /* 0x0000d800ff037b82 */ /* 0x000e220000000800 */
[----:B------:R-:W-:Y:S02]  /*01d0*/  SHF.R.U32.HI R0, RZ, 0x2, R48 ;  /* 0x00000002ff007819 */ /* 0x000fe40000011630 */
[----:B------:R-:W-:Y:S02]  /*01e0*/  MOV R15, 0x250 ;  /* 0x00000250000f7802 */ /* 0x000fe40000000f00 */
[----:B------:R-:W-:Y:S01]  /*01f0*/  LOP3.LUT R0, R0, 0xe0, RZ, 0xc0, !PT ;  /* 0x000000e000007812 */ /* 0x000fe200078ec0ff */
[----:B0-----:R-:W-:Y:S01]  /*0200*/  IMAD.IADD R56, R48, 0x1, R3 ;  /* 0x0000000130387824 */ /* 0x001fe200078e0203 */
[----:B------:R-:W-:-:S04]  /*0210*/  LOP3.LUT R8, R3, 0xffff, RZ, 0xc0, !PT ;  /* 0x0000ffff03087812 */ /* 0x000fc800078ec0ff */
[----:B------:R-:W-:-:S04]  /*0220*/  LOP3.LUT R2, R56, 0xfff, RZ, 0x3c, !PT ;  /* 0x00000fff38027812 */ /* 0x000fc800078e3cff */
[----:B------:R-:W-:-:S07]  /*0230*/  LOP3.LUT R2, R2, 0xffff, RZ, 0xc0, !PT ;  /* 0x0000ffff02027812 */ /* 0x000fce00078ec0ff */
[----:B-1----:R-:W-:Y:S05]  /*0240*/  CALL.REL.NOINC `($__internal_0_$__cuda_sm20_div_u16) ;  /* 0x00000028006c7944 */ /* 0x002fea0003c00000 */
[----:B------:R-:W0:Y:S01]  /*0250*/  S2UR UR7, SR_CgaCtaId ;  /* 0x00000000000779c3 */ /* 0x000e220000008800 */
[----:B------:R-:W-:Y:S01]  /*0260*/  UMOV UR4, 0x400 ;  /* 0x0000040000047882 */ /* 0x000fe20000000000 */
[----:B------:R-:W-:Y:S01]  /*0270*/  IMAD.IADD R52, R56, 0x1, R3 ;  /* 0x0000000138347824 */ /* 0x000fe200078e0203 */
[----:B------:R-:W-:Y:S01]  /*0280*/  LOP3.LUT R2, R10, 0x3, RZ, 0xc0, !PT ;  /* 0x000000030a027812 */ /* 0x000fe200078ec0ff */
[----:B------:R-:W-:-:S03]  /*0290*/  IMAD.MOV.U32 R15, RZ, RZ, RZ ;  /* 0x000000ffff0f7224 */ /* 0x000fc600078e00ff */
[----:B------:R-:W-:Y:S01]  /*02a0*/  LOP3.LUT R50, R52, 0x1f, RZ, 0xc0, !PT ;  /* 0x0000001f34327812 */ /* 0x000fe200078ec0ff */
[----:B0-----:R-:W-:-:S06]  /*02b0*/  ULEA UR4, UR7, UR4, 0x18 ;  /* 0x0000000407047291 */ /* 0x001fcc000f8ec0ff */
[----:B------:R-:W-:Y:S02]  /*02c0*/  LEA R51, R0, UR4, 0x6 ;  /* 0x0000000400337c11 */ /* 0x000fe4000f8e30ff */
[----:B------:R-:W-:Y:S02]  /*02d0*/  LEA R54, R48, UR4, 0x1 ;  /* 0x0000000430367c11 */ /* 0x000fe4000f8e08ff */
[----:B------:R-:W-:Y:S01]  /*02e0*/  LEA R49, R55, UR4, 0x6 ;  /* 0x0000000437317c11 */ /* 0x000fe2000f8e30ff */
[----:B------:R-:W-:-:S06]  /*02f0*/  UMOV UR4, URZ ;  /* 0x000000ff00047c82 */ /* 0x000fcc0008000000 */
.L_x_19:
[----:B------:R-:W-:Y:S01]  /*0300*/  ISETP.NE.AND P1, PT, R2, 0x2, PT ;  /* 0x000000020200780c */ /* 0x000fe20003f25270 */
[----:B------:R-:W-:Y:S01]  /*0310*/  BSSY.RECONVERGENT B0, `(.L_x_1) ;  /* 0x0000035000007945 */ /* 0x000fe20003800200 */
[----:B------:R-:W-:-:S11]  /*0320*/  IMAD.MOV.U32 R60, RZ, RZ, R48 ;  /* 0x000000ffff3c7224 */ /* 0x000fd600078e0030 */
[----:B------:R-:W-:Y:S05]  /*0330*/  @!P1 BRA `(.L_x_2) ;  /* 0x0000000000c89947 */ /* 0x000fea0003800000 */
[----:B------:R-:W0:Y:S01]  /*0340*/  LDC.64 R8, c[0x0][0x398] ;  /* 0x0000e600ff087b82 */ /* 0x000e220000000a00 */
[----:B------:R-:W-:Y:S01]  /*0350*/  VIADD R0, R53, UR4 ;  /* 0x0000000435007c36 */ /* 0x000fe20008000000 */
[----:B------:R-:W-:Y:S01]  /*0360*/  LEA.HI R41, R48, UR5, RZ, 0x1b ;  /* 0x0000000530297c11 */ /* 0x000fe2000f8fd8ff */
[----:B------:R-:W-:Y:S03]  /*0370*/  BSSY.RECONVERGENT B1, `(.L_x_3) ;  /* 0x0000009000017945 */ /* 0x000fe60003800200 */
[----:B0-----:R-:W-:-:S04]  /*0380*/  ISETP.GE.AND P0, PT, R0, R9, PT ;  /* 0x000000090000720c */ /* 0x001fc80003f06270 */
[----:B------:R-:W-:-:S13]  /*0390*/  ISETP.LT.AND P0, PT, R41, R8, !P0 ;  /* 0x000000082900720c */ /* 0x000fda0004701270 */
[----:B------:R-:W-:Y:S01]  /*03a0*/  @!P0 PRMT R11, RZ, 0x7610, R11 ;  /* 0x00007610ff0b8816 */ /* 0x000fe2000000000b */
[----:B------:R-:W-:Y:S06]  /*03b0*/  @!P0 BRA `(.L_x_4) ;  /* 0x0000000000108947 */ /* 0x000fec0003800000 */
[----:B------:R-:W0:Y:S01]  /*03c0*/  LDC.64 R10, c[0x0][0x380] ;  /* 0x0000e000ff0a7b82 */ /* 0x000e220000000a00 */
[----:B------:R-:W-:-:S04]  /*03d0*/  IMAD R41, R41, R9, R0 ;  /* 0x0000000929297224 */ /* 0x000fc800078e0200 */
[----:B0-----:R-:W-:-:S06]  /*03e0*/  IMAD.WIDE.U32 R10, R41, 0x2, R10 ;  /* 0x00000002290a7825 */ /* 0x001fcc00078e000a */
[----:B------:R0:W5:Y:S02]  /*03f0*/  LDG.E.U16.CONSTANT R11, desc[UR10][R10.64] ;  /* 0x0000000a0a0b7981 */ /* 0x000164000c1e9500 */
.L_x_4:
[----:B------:R-:W-:Y:S05]  /*0400*/  BSYNC.RECONVERGENT B1 ;  /* 0x0000000000017941 */ /* 0x000fea0003800200 */
.L_x_3:
[----:B-----5:R1:W-:Y:S01]  /*0410*/  STS.U16 [R54], R11 ;  /* 0x0000000b36007388 */ /* 0x0203e20000000400 */
[----:B------:R-:W-:Y:S01]  /*0420*/  ISETP.NE.AND P0, PT, R2, 0x3, PT ;  /* 0x000000030200780c */ /* 0x000fe20003f05270 */
[----:B------:R-:W-:-:S12]  /*0430*/  IMAD.MOV.U32 R60, RZ, RZ, R56 ;  /* 0x000000ffff3c7224 */ /* 0x000fd800078e0038 */
[----:B-1----:R-:W-:Y:S05]  /*0440*/  @!P0 BRA `(.L_x_2) ;  /* 0x0000000000848947 */ /* 0x002fea0003800000 */
[C---:B------:R-:W-:Y:S01]  /*0450*/  LOP3.LUT R0, R56.reuse, 0x1f, RZ, 0xc0, !PT ;  /* 0x0000001f38007812 */ /* 0x040fe200078ec0ff */
[----:B------:R-:W-:Y:S01]  /*0460*/  BSSY.RECONVERGENT B1, `(.L_x_5) ;  /* 0x000000c000017945 */ /* 0x000fe20003800200 */
[----:B------:R-:W-:Y:S01]  /*0470*/  LEA.HI R41, R56, UR5, RZ, 0x1b ;  /* 0x0000000538297c11 */ /* 0x000fe2000f8fd8ff */
[----:B------:R-:W-:Y:S02]  /*0480*/  IMAD R40, R3, 0x2, R54 ;  /* 0x0000000203287824 */ /* 0x000fe400078e0236 */
[----:B------:R-:W-:-:S05]  /*0490*/  VIADD R0, R0, UR4 ;  /* 0x0000000400007c36 */ /* 0x000fca0008000000 */
[----:B------:R-:W-:-:S04]  /*04a0*/  ISETP.GE.AND P0, PT, R0, R9, PT ;  /* 0x000000090000720c */ /* 0x000fc80003f06270 */
[----:B------:R-:W-:-:S13]  /*04b0*/  ISETP.LT.AND P0, PT, R41, R8, !P0 ;  /* 0x000000082900720c */ /* 0x000fda0004701270 */
[----:B0-----:R-:W-:Y:S01]  /*04c0*/  @!P0 PRMT R10, RZ, 0x7610, R10 ;  /* 0x00007610ff0a8816 */ /* 0x001fe2000000000a */
[----:B------:R-:W-:Y:S06]  /*04d0*/  @!P0 BRA `(.L_x_6) ;  /* 0x0000000000108947 */ /* 0x000fec0003800000 */
[----:B------:R-:W0:Y:S01]  /*04e0*/  LDC.64 R10, c[0x0][0x380] ;  /* 0x0000e000ff0a7b82 */ /* 0x000e220000000a00 */
[----:B------:R-:W-:-:S04]  /*04f0*/  IMAD R41, R41, R9, R0 ;  /* 0x0000000929297224 */ /* 0x000fc800078e0200 */
[----:B0-----:R-:W-:-:S06]  /*0500*/  IMAD.WIDE.U32 R10, R41, 0x2, R10 ;  /* 0x00000002290a7825 */ /* 0x001fcc00078e000a */
[----:B------:R0:W5:Y:S02]  /*0510*/  LDG.E.U16.CONSTANT R10, desc[UR10][R10.64] ;  /* 0x0000000a0a0a7981 */ /* 0x000164000c1e9500 */
.L_x_6:
[----:B------:R-:W-:Y:S05]  /*0520*/  BSYNC.RECONVERGENT B1 ;  /* 0x0000000000017941 */ /* 0x000fea0003800200 */
.L_x_5:
[----:B-----5:R1:W-:Y:S01]  /*0530*/  STS.U16 [R40], R10 ;  /* 0x0000000a28007388 */ /* 0x0203e20000000400 */
[----:B------:R-:W-:Y:S01]  /*0540*/  ISETP.NE.AND P0, PT, R2, RZ, PT ;  /* 0x000000ff0200720c */ /* 0x000fe20003f05270 */
[----:B------:R-:W-:-:S12]  /*0550*/  IMAD.MOV.U32 R60, RZ, RZ, R52 ;  /* 0x000000ffff3c7224 */ /* 0x000fd800078e0034 */
[----:B-1----:R-:W-:Y:S05]  /*0560*/  @!P0 BRA `(.L_x_2) ;  /* 0x00000000003c8947 */ /* 0x002fea0003800000 */
[----:B------:R-:W-:Y:S01]  /*0570*/  VIADD R0, R50, UR4 ;  /* 0x0000000432007c36 */ /* 0x000fe20008000000 */
[----:B------:R-:W-:Y:S01]  /*0580*/  LEA.HI R43, R52, UR5, RZ, 0x1b ;  /* 0x00000005342b7c11 */ /* 0x000fe2000f8fd8ff */
[----:B------:R-:W-:Y:S01]  /*0590*/  BSSY.RECONVERGENT B1, `(.L_x_7) ;  /* 0x000000a000017945 */ /* 0x000fe20003800200 */
[----:B------:R-:W-:Y:S02]  /*05a0*/  IMAD R41, R3, 0x2, R40 ;  /* 0x0000000203297824 */ /* 0x000fe400078e0228 */
[----:B------:R-:W-:-:S04]  /*05b0*/  ISETP.GE.AND P0, PT, R0, R9, PT ;  /* 0x000000090000720c */ /* 0x000fc80003f06270 */
[----:B------:R-:W-:-:S13]  /*05c0*/  ISETP.LT.AND P0, PT, R43, R8, !P0 ;  /* 0x000000082b00720c */ /* 0x000fda0004701270 */
[----:B------:R-:W-:Y:S01]  /*05d0*/  @!P0 PRMT R10, RZ, 0x7610, R10 ;  /* 0x00007610ff0a8816 */ /* 0x000fe2000000000a */
[----:B------:R-:W-:Y:S06]  /*05e0*/  @!P0 BRA `(.L_x_8) ;  /* 0x0000000000108947 */ /* 0x000fec0003800000 */
[----:B0-----:R-:W0:Y:S01]  /*05f0*/  LDC.64 R10, c[0x0][0x380] ;  /* 0x0000e000ff0a7b82 */ /* 0x001e220000000a00 */
[----:B------:R-:W-:-:S04]  /*0600*/  IMAD R9, R43, R9, R0 ;  /* 0x000000092b097224 */ /* 0x000fc800078e0200 */
[----:B0-----:R-:W-:-:S06]  /*0610*/  IMAD.WIDE.U32 R10, R9, 0x2, R10 ;  /* 0x00000002090a7825 */ /* 0x001fcc00078e000a */
[----:B------:R1:W5:Y:S02]  /*0620*/  LDG.E.U16.CONSTANT R10, desc[UR10][R10.64] ;  /* 0x0000000a0a0a7981 */ /* 0x000364000c1e9500 */
.L_x_8:
[----:B------:R-:W-:Y:S05]  /*0630*/  BSYNC.RECONVERGENT B1 ;  /* 0x0000000000017941 */ /* 0x000fea0003800200 */
.L_x_7:
[----:B-----5:R2:W-:Y:S01]  /*0640*/  STS.U16 [R41], R10 ;  /* 0x0000000a29007388 */ /* 0x0205e20000000400 */
[----:B------:R-:W-:-:S07]  /*0650*/  IMAD.IADD R60, R52, 0x1, R3 ;  /* 0x00000001343c7824 */ /* 0x000fce00078e0203 */
.L_x_2:
[----:B------:R-:W-:Y:S05]  /*0660*/  BSYNC.RECONVERGENT B0 ;  /* 0x0000000000007941 */ /* 0x000fea0003800200 */
.L_x_1:
[----:B------:R-:W3:Y:S01]  /*0670*/  S2UR UR8, SR_CgaCtaId ;  /* 0x00000000000879c3 */ /* 0x000ee20000008800 */
[----:B------:R-:W-:Y:S01]  /*0680*/  UMOV UR7, 0x400 ;  /* 0x0000040000077882 */ /* 0x000fe20000000000 */
[----:B------:R-:W-:Y:S01]  /*0690*/  BSSY.RECONVERGENT B0, `(.L_x_9) ;  /* 0x000003e000007945 */ /* 0x000fe20003800200 */
[C-C-:B------:R-:W-:Y:S02]  /*06a0*/  IMAD R0, R3.reuse, 0x2, R60.reuse ;  /* 0x0000000203007824 */ /* 0x140fe400078e023c */
[----:B------:R-:W-:Y:S02]  /*06b0*/  IMAD R58, R3, 0x3, R60 ;  /* 0x00000003033a7824 */ /* 0x000fe400078e023c */
[----:B------:R-:W-:Y:S01]  /*06c0*/  IMAD.IADD R44, R60, 0x1, R3 ;  /* 0x000000013c2c7824 */ /* 0x000fe200078e0203 */
[----:B---3--:R-:W-:-:S06]  /*06d0*/  ULEA UR7, UR8, UR7, 0x18 ;  /* 0x0000000708077291 */ /* 0x008fcc000f8ec0ff */
[----:B------:R-:W-:-:S07]  /*06e0*/  LEA R46, R60, UR7, 0x1 ;  /* 0x000000073c2e7c11 */ /* 0x000fce000f8e08ff */
.L_x_10:
[----:B---3--:R-:W3:Y:S01]  /*06f0*/  LDC.64 R8, c[0x0][0x398] ;  /* 0x0000e600ff087b82 */ /* 0x008ee20000000a00 */
[C---:B0-2---:R-:W-:Y:S02]  /*0700*/  LOP3.LUT R10, R44.reuse, 0x1f, RZ, 0xc0, !PT ;  /* 0x0000001f2c0a7812 */ /* 0x045fe400078ec0ff */
[----:B------:R-:W-:Y:S02]  /*0710*/  LEA.HI R41, R44, UR5, RZ, 0x1b ;  /* 0x000000052c297c11 */ /* 0x000fe4000f8fd8ff */
[----:B------:R-:W-:Y:S01]  /*0720*/  LOP3.LUT R40, R60, 0x1f, RZ, 0xc0, !PT ;  /* 0x0000001f3c287812 */ /* 0x000fe200078ec0ff */
[----:B------:R-:W-:Y:S01]  /*0730*/  VIADD R42, R10, UR4 ;  /* 0x000000040a2a7c36 */ /* 0x000fe20008000000 */
[----:B------:R-:W-:-:S03]  /*0740*/  LEA.HI R43, R60, UR5, RZ, 0x1b ;  /* 0x000000053c2b7c11 */ /* 0x000fc6000f8fd8ff */
[----:B------:R-:W-:Y:S01]  /*0750*/  VIADD R40, R40, UR4 ;  /* 0x0000000428287c36 */ /* 0x000fe20008000000 */
[----:B---3--:R-:W-:-:S04]  /*0760*/  ISETP.GE.AND P2, PT, R42, R9, PT ;  /* 0x000000092a00720c */ /* 0x008fc80003f46270 */
[----:B------:R-:W-:Y:S02]  /*0770*/  ISETP.GE.AND P0, PT, R40, R9, PT ;  /* 0x000000092800720c */ /* 0x000fe40003f06270 */
[-C--:B------:R-:W-:Y:S02]  /*0780*/  ISETP.LT.AND P2, PT, R41, R8.reuse, !P2 ;  /* 0x000000082900720c */ /* 0x080fe40005741270 */
[----:B------:R-:W-:-:S11]  /*0790*/  ISETP.GE.OR P0, PT, R43, R8, P0 ;  /* 0x000000082b00720c */ /* 0x000fd60000706670 */
[----:B-1----:R-:W0:Y:S01]  /*07a0*/  @P2 LDC.64 R10, c[0x0][0x380] ;  /* 0x0000e000ff0a2b82 */ /* 0x002e220000000a00 */
[----:B------:R-:W-:Y:S01]  /*07b0*/  @P2 IMAD R41, R41, R9, R42 ;  /* 0x0000000929292224 */ /* 0x000fe200078e022a */
[----:B------:R-:W-:Y:S02]  /*07c0*/  @!P2 PRMT R45, RZ, 0x7610, R45 ;  /* 0x00007610ff2da816 */ /* 0x000fe4000000002d */
[----:B------:R-:W-:Y:S02]  /*07d0*/  LEA.HI R59, R0, UR5, RZ, 0x1b ;  /* 0x00000005003b7c11 */ /* 0x000fe4000f8fd8ff */
[----:B------:R-:W-:Y:S01]  /*07e0*/  LEA.HI R57, R58, UR5, RZ, 0x1b ;  /* 0x000000053a397c11 */ /* 0x000fe2000f8fd8ff */
[----:B0-----:R-:W-:Y:S01]  /*07f0*/  @P2 IMAD.WIDE.U32 R10, R41, 0x2, R10 ;  /* 0x00000002290a2825 */ /* 0x001fe200078e000a */
[----:B------:R-:W-:-:S04]  /*0800*/  LOP3.LUT R41, R0, 0x1f, RZ, 0xc0, !PT ;  /* 0x0000001f00297812 */ /* 0x000fc800078ec0ff */
[----:B------:R0:W2:Y:S01]  /*0810*/  @P2 LDG.E.U16.CONSTANT R45, desc[UR10][R10.64] ;  /* 0x0000000a0a2d2981 */ /* 0x0000a2000c1e9500 */
[----:B------:R-:W-:Y:S02]  /*0820*/  VIADD R47, R41, UR4 ;  /* 0x00000004292f7c36 */ /* 0x000fe40008000000 */
[-C--:B------:R-:W-:Y:S01]  /*0830*/  @!P0 IMAD R41, R43, R9.reuse, R40 ;  /* 0x000000092b298224 */ /* 0x080fe200078e0228 */
[----:B------:R-:W-:Y:S01]  /*0840*/  LOP3.LUT R40, R58, 0x1f, RZ, 0xc0, !PT ;  /* 0x0000001f3a287812 */ /* 0x000fe200078ec0ff */
[----:B------:R-:W1:Y:S01]  /*0850*/  @!P0 LDC.64 R42, c[0x0][0x380] ;  /* 0x0000e000ff2a8b82 */ /* 0x000e620000000a00 */
[----:B------:R-:W-:-:S03]  /*0860*/  ISETP.GE.AND P2, PT, R47, R9, PT ;  /* 0x000000092f00720c */ /* 0x000fc60003f46270 */
[----:B------:R-:W-:Y:S01]  /*0870*/  VIADD R40, R40, UR4 ;  /* 0x0000000428287c36 */ /* 0x000fe20008000000 */
[----:B------:R-:W-:-:S04]  /*0880*/  ISETP.LT.AND P2, PT, R59, R8, !P2 ;  /* 0x000000083b00720c */ /* 0x000fc80005741270 */
[----:B------:R-:W-:-:S04]  /*0890*/  ISETP.GE.AND P3, PT, R40, R9, PT ;  /* 0x000000092800720c */ /* 0x000fc80003f66270 */
[----:B------:R-:W-:-:S05]  /*08a0*/  ISETP.LT.AND P3, PT, R57, R8, !P3 ;  /* 0x000000083900720c */ /* 0x000fca0005f61270 */
[----:B0-----:R-:W0:Y:S01]  /*08b0*/  @P2 LDC.64 R10, c[0x0][0x380] ;  /* 0x0000e000ff0a2b82 */ /* 0x001e220000000a00 */
[----:B------:R-:W-:Y:S02]  /*08c0*/  @P2 IMAD R59, R59, R9, R47 ;  /* 0x000000093b3b2224 */ /* 0x000fe400078e022f */
[----:B-1----:R-:W-:-:S05]  /*08d0*/  @!P0 IMAD.WIDE.U32 R42, R41, 0x2, R42 ;  /* 0x00000002292a8825 */ /* 0x002fca00078e002a */
[----:B------:R-:W-:Y:S01]  /*08e0*/  @P3 IMAD R57, R57, R9, R40 ;  /* 0x0000000939393224 */ /* 0x000fe200078e0228 */
[----:B------:R1:W3:Y:S01]  /*08f0*/  @!P0 LDG.E.U16.CONSTANT R47, desc[UR10][R42.64] ;  /* 0x0000000a2a2f8981 */ /* 0x0002e2000c1e9500 */
[----:B------:R-:W4:Y:S01]  /*0900*/  @P3 LDC.64 R40, c[0x0][0x380] ;  /* 0x0000e000ff283b82 */ /* 0x000f220000000a00 */
[----:B------:R-:W-:Y:S02]  /*0910*/  @!P2 PRMT R8, RZ, 0x7610, R8 ;  /* 0x00007610ff08a816 */ /* 0x000fe40000000008 */
[----:B------:R-:W-:Y:S01]  /*0920*/  @!P3 PRMT R61, RZ, 0x7610, R61 ;  /* 0x00007610ff3db816 */ /* 0x000fe2000000003d */
[----:B0-----:R-:W-:-:S05]  /*0930*/  @P2 IMAD.WIDE.U32 R10, R59, 0x2, R10 ;  /* 0x000000023b0a2825 */ /* 0x001fca00078e000a */
[----:B------:R-:W5:Y:S01]  /*0940*/  @P2 LDG.E.U16.CONSTANT R8, desc[UR10][R10.64] ;  /* 0x0000000a0a082981 */ /* 0x000f62000c1e9500 */
[----:B----4-:R-:W-:-:S05]  /*0950*/  @P3 IMAD.WIDE.U32 R40, R57, 0x2, R40 ;  /* 0x0000000239283825 */ /* 0x010fca00078e0028 */
[----:B------:R-:W4:Y:S01]  /*0960*/  @P3 LDG.E.U16.CONSTANT R61, desc[UR10][R40.64] ;  /* 0x0000000a283d3981 */ /* 0x000f22000c1e9500 */
[C-C-:B------:R-:W-:Y:S02]  /*0970*/  IMAD R57, R3.reuse, 0x2, R46.reuse ;  /* 0x0000000203397824 */ /* 0x140fe400078e022e */
[C-C-:B------:R-:W-:Y:S02]  /*0980*/  IMAD R59, R3.reuse, 0x4, R46.reuse ;  /* 0x00000004033b7824 */ /* 0x140fe400078e022e */
[C---:B-1----:R-:W-:Y:S01]  /*0990*/  IMAD R42, R3.reuse, 0x6, R46 ;  /* 0x00000006032a7824 */ /* 0x042fe200078e022e */
[----:B------:R-:W-:-:S04]  /*09a0*/  IADD3 R60, PT, PT, R3, R60, R3 ;  /* 0x0000003c033c7210 */ /* 0x000fc80007ffe003 */
[C---:B------:R-:W-:Y:S01]  /*09b0*/  IADD3 R60, PT, PT, R3.reuse, R60, R3 ;  /* 0x0000003c033c7210 */ /* 0x040fe20007ffe003 */
[C---:B------:R-:W-:Y:S02]  /*09c0*/  IMAD R0, R3.reuse, 0x4, R0 ;  /* 0x0000000403007824 */ /* 0x040fe400078e0200 */
[C---:B------:R-:W-:Y:S02]  /*09d0*/  IMAD R44, R3.reuse, 0x4, R44 ;  /* 0x00000004032c7824 */ /* 0x040fe400078e022c */
[----:B------:R-:W-:Y:S01]  /*09e0*/  IMAD R58, R3, 0x4, R58 ;  /* 0x00000004033a7824 */ /* 0x000fe200078e023a */
[----:B------:R-:W-:-:S05]  /*09f0*/  @P0 PRMT R47, RZ, 0x7610, R47 ;  /* 0x00007610ff2f0816 */ /* 0x000fca000000002f */
[----:B---3--:R0:W-:Y:S04]  /*0a00*/  STS.U16 [R46], R47 ;  /* 0x0000002f2e007388 */ /* 0x0081e80000000400 */
[----:B--2---:R3:W-:Y:S01]  /*0a10*/  STS.U16 [R57], R45 ;  /* 0x0000002d39007388 */ /* 0x0047e20000000400 */
[----:B------:R-:W-:-:S03]  /*0a20*/  ISETP.GE.U32.AND P0, PT, R60, 0x1000, PT ;  /* 0x000010003c00780c */ /* 0x000fc60003f06070 */
[----:B-----5:R3:W-:Y:S04]  /*0a30*/  STS.U16 [R59], R8 ;  /* 0x000000083b007388 */ /* 0x0207e80000000400 */
[----:B----4-:R3:W-:Y:S01]  /*0a40*/  STS.U16 [R42], R61 ;  /* 0x0000003d2a007388 */ /* 0x0107e20000000400 */
[----:B0-----:R-:W-:-:S05]  /*0a50*/  IMAD R46, R3, 0x8, R46 ;  /* 0x00000008032e7824 */ /* 0x001fca00078e022e */
[----:B------:R-:W-:Y:S05]  /*0a60*/  @!P0 BRA `(.L_x_10) ;  /* 0xfffffffc00208947 */ /* 0x000fea000383ffff */
[----:B------:R-:W-:Y:S05]  /*0a70*/  BSYNC.RECONVERGENT B0 ;  /* 0x0000000000007941 */ /* 0x000fea0003800200 */
.L_x_9:
[----:B------:R-:W0:Y:S01]  /*0a80*/  LDCU UR8, c[0x0][0x3a0] ;  /* 0x00007400ff0877ac */ /* 0x000e220008000800 */
[----:B------:R-:W-:Y:S01]  /*0a90*/  BSSY.RECONVERGENT B0, `(.L_x_11) ;  /* 0x0000038000007945 */ /* 0x000fe20003800200 */
[----:B------:R-:W-:-:S03]  /*0aa0*/  IMAD.MOV.U32 R40, RZ, RZ, R48 ;  /* 0x000000ffff287224 */ /* 0x000fc600078e0030 */
[----:B------:R-:W-:Y:S05]  /*0ab0*/  @!P1 BRA `(.L_x_12) ;  /* 0x0000000000d49947 */ /* 0x000fea0003800000 */
[----:B------:R-:W1:Y:S01]  /*0ac0*/  LDC R0, c[0x0][0x3a0] ;  /* 0x0000e800ff007b82 */ /* 0x000e620000000800 */
[----:B------:R-:W-:Y:S01]  /*0ad0*/  LEA.HI R41, R48, UR6, RZ, 0x1b ;  /* 0x0000000630297c11 */ /* 0x000fe2000f8fd8ff */
[C---:B------:R-:W-:Y:S01]  /*0ae0*/  VIADD R40, R53.reuse, UR4 ;  /* 0x0000000435287c36 */ /* 0x040fe20008000000 */
[----:B---3--:R-:W-:Y:S01]  /*0af0*/  LOP3.LUT R8, R53, 0x3e0, R48, 0xf8, !PT ;  /* 0x000003e035087812 */ /* 0x008fe200078ef830 */
[----:B------:R-:W-:Y:S03]  /*0b00*/  BSSY.RECONVERGENT B1, `(.L_x_13) ;  /* 0x000000a000017945 */ /* 0x000fe60003800200 */
[----:B------:R-:W-:Y:S02]  /*0b10*/  LEA R43, R8, UR7, 0x1 ;  /* 0x00000007082b7c11 */ /* 0x000fe4000f8e08ff */
[----:B-1----:R-:W-:-:S04]  /*0b20*/  ISETP.GE.AND P0, PT, R41, R0, PT ;  /* 0x000000002900720c */ /* 0x002fc80003f06270 */
[----:B------:R-:W-:-:S13]  /*0b30*/  ISETP.LT.AND P0, PT, R40, R9, !P0 ;  /* 0x000000092800720c */ /* 0x000fda0004701270 */
[----:B------:R-:W-:Y:S01]  /*0b40*/  @!P0 PRMT R10, RZ, 0x7610, R10 ;  /* 0x00007610ff0a8816 */ /* 0x000fe2000000000a */
[----:B------:R-:W-:Y:S06]  /*0b50*/  @!P0 BRA `(.L_x_14) ;  /* 0x0000000000108947 */ /* 0x000fec0003800000 */
[----:B------:R-:W1:Y:S01]  /*0b60*/  LDC.64 R10, c[0x0][0x388] ;  /* 0x0000e200ff0a7b82 */ /* 0x000e620000000a00 */
[----:B------:R-:W-:-:S04]  /*0b70*/  IMAD R41, R40, R0, R41 ;  /* 0x0000000028297224 */ /* 0x000fc800078e0229 */
[----:B-1----:R-:W-:-:S06]  /*0b80*/  IMAD.WIDE R10, R41, 0x2, R10 ;  /* 0x00000002290a7825 */ /* 0x002fcc00078e020a */
[----:B------:R1:W5:Y:S02]  /*0b90*/  LDG.E.U16.CONSTANT R10, desc[UR10][R10.64] ;  /* 0x0000000a0a0a7981 */ /* 0x000364000c1e9500 */
.L_x_14:
[----:B0-----:R-:W-:Y:S05]  /*0ba0*/  BSYNC.RECONVERGENT B1 ;  /* 0x0000000000017941 */ /* 0x001fea0003800200 */
.L_x_13:
[----:B-----5:R2:W-:Y:S01]  /*0bb0*/  STS.U16 [R43+0x2000], R10 ;  /* 0x0020000a2b007388 */ /* 0x0205e20000000400 */
[----:B------:R-:W-:Y:S01]  /*0bc0*/  ISETP.NE.AND P0, PT, R2, 0x3, PT ;  /* 0x000000030200780c */ /* 0x000fe20003f05270 */
[----:B------:R-:W-:-:S12]  /*0bd0*/  IMAD.MOV.U32 R40, RZ, RZ, R56 ;  /* 0x000000ffff287224 */ /* 0x000fd800078e0038 */
[----:B--2---:R-:W-:Y:S05]  /*0be0*/  @!P0 BRA `(.L_x_12) ;  /* 0x0000000000888947 */ /* 0x004fea0003800000 */
[C---:B------:R-:W-:Y:S02]  /*0bf0*/  LOP3.LUT R8, R56.reuse, 0x1f, RZ, 0xc0, !PT ;  /* 0x0000001f38087812 */ /* 0x040fe400078ec0ff */
[----:B------:R-:W-:-:S03]  /*0c00*/  LEA.HI R41, R56, UR6, RZ, 0x1b ;  /* 0x0000000638297c11 */ /* 0x000fc6000f8fd8ff */
[----:B------:R-:W-:Y:S01]  /*0c10*/  VIADD R8, R8, UR4 ;  /* 0x0000000408087c36 */ /* 0x000fe20008000000 */
[----:B------:R-:W-:-:S04]  /*0c20*/  ISETP.GE.AND P0, PT, R41, R0, PT ;  /* 0x000000002900720c */ /* 0x000fc80003f06270 */
[----:B------:R-:W-:-:S13]  /*0c30*/  ISETP.LT.AND P0, PT, R8, R9, !P0 ;  /* 0x000000090800720c */ /* 0x000fda0004701270 */
[----:B-1----:R-:W0:Y:S01]  /*0c40*/  @P0 LDC.64 R10, c[0x0][0x388] ;  /* 0x0000e200ff0a0b82 */ /* 0x002e220000000a00 */
[----:B------:R-:W-:Y:S01]  /*0c50*/  @P0 IMAD R41, R8, R0, R41 ;  /* 0x0000000008290224 */ /* 0x000fe200078e0229 */
[----:B------:R-:W-:-:S03]  /*0c60*/  @!P0 PRMT R8, RZ, 0x7610, R8 ;  /* 0x00007610ff088816 */ /* 0x000fc60000000008 */
[----:B0-----:R-:W-:-:S05]  /*0c70*/  @P0 IMAD.WIDE R10, R41, 0x2, R10 ;  /* 0x00000002290a0825 */ /* 0x001fca00078e020a */
[----:B------:R-:W2:Y:S01]  /*0c80*/  @P0 LDG.E.U16.CONSTANT R8, desc[UR10][R10.64] ;  /* 0x0000000a0a080981 */ /* 0x000ea2000c1e9500 */
[----:B------:R-:W-:Y:S01]  /*0c90*/  LOP3.LUT R41, R56, 0xfe0, RZ, 0xc0, !PT ;  /* 0x00000fe038297812 */ /* 0x000fe200078ec0ff */
[----:B------:R-:W-:Y:S01]  /*0ca0*/  IMAD.MOV.U32 R40, RZ, RZ, R52 ;  /* 0x000000ffff287224 */ /* 0x000fe200078e0034 */
[----:B------:R-:W-:Y:S02]  /*0cb0*/  ISETP.NE.AND P0, PT, R2, RZ, PT ;  /* 0x000000ff0200720c */ /* 0x000fe40003f05270 */
[----:B------:R-:W-:-:S04]  /*0cc0*/  LOP3.LUT R41, R41, 0x1f, R56, 0xf8, !PT ;  /* 0x0000001f29297812 */ /* 0x000fc800078ef838 */
[----:B------:R-:W-:-:S05]  /*0cd0*/  LEA R41, R41, UR7, 0x1 ;  /* 0x0000000729297c11 */ /* 0x000fca000f8e08ff */
[----:B--2---:R2:W-:Y:S02]  /*0ce0*/  STS.U16 [R41+0x2000], R8 ;  /* 0x0020000829007388 */ /* 0x0045e40000000400 */
[----:B------:R-:W-:Y:S05]  /*0cf0*/  @!P0 BRA `(.L_x_12) ;  /* 0x0000000000448947 */ /* 0x000fea0003800000 */
[----:B------:R-:W-:Y:S01]  /*0d00*/  LEA.HI R11, R52, UR6, RZ, 0x1b ;  /* 0x00000006340b7c11 */ /* 0x000fe2000f8fd8ff */
[----:B------:R-:W-:Y:S01]  /*0d10*/  VIADD R10, R50, UR4 ;  /* 0x00000004320a7c36 */ /* 0x000fe20008000000 */
[----:B------:R-:W-:Y:S02]  /*0d20*/  BSSY.RECONVERGENT B1, `(.L_x_15) ;  /* 0x000000c000017945 */ /* 0x000fe40003800200 */
[----:B------:R-:W-:-:S04]  /*0d30*/  ISETP.GE.AND P0, PT, R11, R0, PT ;  /* 0x000000000b00720c */ /* 0x000fc80003f06270 */
[----:B------:R-:W-:Y:S02]  /*0d40*/  ISETP.LT.AND P0, PT, R10, R9, !P0 ;  /* 0x000000090a00720c */ /* 0x000fe40004701270 */
[----:B------:R-:W-:-:S04]  /*0d50*/  LOP3.LUT R9, R52, 0xfe0, RZ, 0xc0, !PT ;  /* 0x00000fe034097812 */ /* 0x000fc800078ec0ff */
[----:B------:R-:W-:-:S04]  /*0d60*/  LOP3.LUT R9, R9, 0x1f, R52, 0xf8, !PT ;  /* 0x0000001f09097812 */ /* 0x000fc800078ef834 */
[----:B--2---:R-:W-:-:S03]  /*0d70*/  LEA R41, R9, UR7, 0x1 ;  /* 0x0000000709297c11 */ /* 0x004fc6000f8e08ff */
[----:B------:R-:W-:Y:S01]  /*0d80*/  @!P0 PRMT R8, RZ, 0x7610, R8 ;  /* 0x00007610ff088816 */ /* 0x000fe20000000008 */
[----:B------:R-:W-:Y:S06]  /*0d90*/  @!P0 BRA `(.L_x_16) ;  /* 0x0000000000108947 */ /* 0x000fec0003800000 */
[----:B------:R-:W0:Y:S01]  /*0da0*/  LDC.64 R8, c[0x0][0x388] ;  /* 0x0000e200ff087b82 */ /* 0x000e220000000a00 */
[----:B------:R-:W-:-:S04]  /*0db0*/  IMAD R11, R10, R0, R11 ;  /* 0x000000000a0b7224 */ /* 0x000fc800078e020b */
[----:B0-----:R-:W-:-:S06]  /*0dc0*/  IMAD.WIDE R8, R11, 0x2, R8 ;  /* 0x000000020b087825 */ /* 0x001fcc00078e0208 */
[----:B------:R0:W5:Y:S02]  /*0dd0*/  LDG.E.U16.CONSTANT R8, desc[UR10][R8.64] ;  /* 0x0000000a08087981 */ /* 0x000164000c1e9500 */
.L_x_16:
[----:B------:R-:W-:Y:S05]  /*0de0*/  BSYNC.RECONVERGENT B1 ;  /* 0x0000000000017941 */ /* 0x000fea0003800200 */
.L_x_15:
[----:B-----5:R4:W-:Y:S01]  /*0df0*/  STS.U16 [R41+0x2000], R8 ;  /* 0x0020000829007388 */ /* 0x0209e20000000400 */
[----:B------:R-:W-:-:S07]  /*0e00*/  IMAD.IADD R40, R52, 0x1, R3 ;  /* 0x0000000134287824 */ /* 0x000fce00078e0203 */
.L_x_12:
[----:B0-----:R-:W-:Y:S05]  /*0e10*/  BSYNC.RECONVERGENT B0 ;  /* 0x0000000000007941 */ /* 0x001fea0003800200 */
.L_x_11:
[----:B------:R-:W-:Y:S01]  /*0e20*/  BSSY.RECONVERGENT B0, `(.L_x_17) ;  /* 0x000003c000007945 */ /* 0x000fe20003800200 */
.L_x_18:
[----:B0-----:R-:W0:Y:S01]  /*0e30*/  LDC R0, c[0x0][0x39c] ;  /* 0x0000e700ff007b82 */ /* 0x001e220000000800 */
[----:B------:R-:W-:-:S04]  /*0e40*/  IMAD.IADD R44, R3, 0x1, R40 ;  /* 0x00000001032c7824 */ /* 0x000fc800078e0228 */
[C---:B---3--:R-:W-:Y:S01]  /*0e50*/  IMAD.IADD R42, R44.reuse, 0x1, R3 ;  /* 0x000000012c2a7824 */ /* 0x048fe200078e0203 */
[C---:B------:R-:W-:Y:S02]  /*0e60*/  LOP3.LUT R45, R44.reuse, 0x1f, RZ, 0xc0, !PT ;  /* 0x0000001f2c2d7812 */ /* 0x040fe400078ec0ff */
[----:B------:R-:W-:Y:S02]  /*0e70*/  LEA.HI R10, R44, UR6, RZ, 0x1b ;  /* 0x000000062c0a7c11 */ /* 0x000fe4000f8fd8ff */
[----:B------:R-:W-:Y:S01]  /*0e80*/  LOP3.LUT R47, R42, 0x1f, RZ, 0xc0, !PT ;  /* 0x0000001f2a2f7812 */ /* 0x000fe200078ec0ff */
[----:B-1----:R-:W-:Y:S01]  /*0e90*/  VIADD R11, R45, UR4 ;  /* 0x000000042d0b7c36 */ /* 0x002fe20008000000 */
[----:B------:R-:W-:Y:S02]  /*0ea0*/  ISETP.GE.AND P0, PT, R10, UR8, PT ;  /* 0x000000080a007c0c */ /* 0x000fe4000bf06270 */
[----:B--2-4-:R-:W-:Y:S01]  /*0eb0*/  LOP3.LUT R41, R40, 0x1f, RZ, 0xc0, !PT ;  /* 0x0000001f28297812 */ /* 0x014fe200078ec0ff */
[----:B------:R-:W-:Y:S01]  /*0ec0*/  VIADD R9, R47, UR4 ;  /* 0x000000042f097c36 */ /* 0x000fe20008000000 */
[----:B------:R-:W-:-:S02]  /*0ed0*/  LEA.HI R8, R42, UR6, RZ, 0x1b ;  /* 0x000000062a087c11 */ /* 0x000fc4000f8fd8ff */
[----:B0-----:R-:W-:Y:S02]  /*0ee0*/  ISETP.LT.AND P0, PT, R11, R0, !P0 ;  /* 0x000000000b00720c */ /* 0x001fe40004701270 */
[----:B------:R-:W-:Y:S01]  /*0ef0*/  LEA.HI R57, R40, UR6, RZ, 0x1b ;  /* 0x0000000628397c11 */ /* 0x000fe2000f8fd8ff */
[----:B------:R-:W-:Y:S01]  /*0f00*/  VIADD R60, R41, UR4 ;  /* 0x00000004293c7c36 */ /* 0x000fe20008000000 */
[----:B------:R-:W-:-:S04]  /*0f10*/  ISETP.GE.AND P1, PT, R8, UR8, PT ;  /* 0x0000000808007c0c */ /* 0x000fc8000bf26270 */
[----:B------:R-:W-:-:S05]  /*0f20*/  ISETP.LT.AND P1, PT, R9, R0, !P1 ;  /* 0x000000000900720c */ /* 0x000fca0004f21270 */
[----:B------:R-:W0:Y:S01]  /*0f30*/  @P0 LDC.64 R58, c[0x0][0x388] ;  /* 0x0000e200ff3a0b82 */ /* 0x000e220000000a00 */
[----:B------:R-:W-:Y:S01]  /*0f40*/  @P0 IMAD R11, R11, UR8, R10 ;  /* 0x000000080b0b0c24 */ /* 0x000fe2000f8e020a */
[----:B------:R-:W-:-:S03]  /*0f50*/  @!P0 PRMT R43, RZ, 0x7610, R43 ;  /* 0x00007610ff2b8816 */ /* 0x000fc6000000002b */
[----:B0-----:R-:W-:-:S03]  /*0f60*/  @P0 IMAD.WIDE R58, R11, 0x2, R58 ;  /* 0x000000020b3a0825 */ /* 0x001fc600078e023a */
[----:B------:R-:W0:Y:S02]  /*0f70*/  @P1 LDC.64 R10, c[0x0][0x388] ;  /* 0x0000e200ff0a1b82 */ /* 0x000e240000000a00 */
[----:B------:R1:W2:Y:S01]  /*0f80*/  @P0 LDG.E.U16.CONSTANT R43, desc[UR10][R58.64] ;  /* 0x0000000a3a2b0981 */ /* 0x0002a2000c1e9500 */
[----:B------:R-:W-:Y:S01]  /*0f90*/  ISETP.GE.AND P0, PT, R57, UR8, PT ;  /* 0x0000000839007c0c */ /* 0x000fe2000bf06270 */
[----:B------:R-:W-:Y:S01]  /*0fa0*/  @P1 IMAD R61, R9, UR8, R8 ;  /* 0x00000008093d1c24 */ /* 0x000fe2000f8e0208 */
[----:B------:R-:W-:Y:S02]  /*0fb0*/  @!P1 PRMT R46, RZ, 0x7610, R46 ;  /* 0x00007610ff2e9816 */ /* 0x000fe4000000002e */
[----:B------:R-:W-:-:S13]  /*0fc0*/  ISETP.GE.OR P0, PT, R60, R0, P0 ;  /* 0x000000003c00720c */ /* 0x000fda0000706670 */
[----:B------:R-:W3:Y:S01]  /*0fd0*/  @!P0 LDC.64 R8, c[0x0][0x388] ;  /* 0x0000e200ff088b82 */ /* 0x000ee20000000a00 */
[----:B-1----:R-:W-:Y:S02]  /*0fe0*/  @!P0 IMAD R59, R60, UR8, R57 ;  /* 0x000000083c3b8c24 */ /* 0x002fe4000f8e0239 */
[----:B------:R-:W-:Y:S02]  /*0ff0*/  IMAD.IADD R60, R42, 0x1, R3 ;  /* 0x000000012a3c7824 */ /* 0x000fe400078e0203 */
[----:B0-----:R-:W-:-:S03]  /*1000*/  @P1 IMAD.WIDE R10, R61, 0x2, R10 ;  /* 0x000000023d0a1825 */ /* 0x001fc600078e020a */
[C---:B------:R-:W-:Y:S02]  /*1010*/  LOP3.LUT R57, R60.reuse, 0x1f, RZ, 0xc0, !PT ;  /* 0x0000001f3c397812 */ /* 0x040fe400078ec0ff */
[----:B------:R0:W4:Y:S01]  /*1020*/  @P1 LDG.E.U16.CONSTANT R46, desc[UR10][R10.64] ;  /* 0x0000000a0a2e1981 */ /* 0x000122000c1e9500 */
[----:B---3--:R-:W-:Y:S01]  /*1030*/  @!P0 IMAD.WIDE R58, R59, 0x2, R8 ;  /* 0x000000023b3a8825 */ /* 0x008fe200078e0208 */
[----:B------:R-:W-:-:S03]  /*1040*/  LEA.HI R8, R60, UR6, RZ, 0x1b ;  /* 0x000000063c087c11 */ /* 0x000fc6000f8fd8ff */
[----:B------:R-:W-:Y:S01]  /*1050*/  VIADD R9, R57, UR4 ;  /* 0x0000000439097c36 */ /* 0x000fe20008000000 */
[----:B------:R-:W-:Y:S01]  /*1060*/  ISETP.GE.AND P1, PT, R8, UR8, PT ;  /* 0x0000000808007c0c */ /* 0x000fe2000bf26270 */
[----:B------:R-:W3:Y:S03]  /*1070*/  @!P0 LDG.E.U16.CONSTANT R61, desc[UR10][R58.64] ;  /* 0x0000000a3a3d8981 */ /* 0x000ee6000c1e9500 */
[----:B------:R-:W-:-:S13]  /*1080*/  ISETP.LT.AND P1, PT, R9, R0, !P1 ;  /* 0x000000000900720c */ /* 0x000fda0004f21270 */
[----:B0-----:R-:W-:Y:S02]  /*1090*/  @P1 IMAD R11, R9, UR8, R8 ;  /* 0x00000008090b1c24 */ /* 0x001fe4000f8e0208 */
[----:B------:R-:W0:Y:S01]  /*10a0*/  @P1 LDC.64 R8, c[0x0][0x388] ;  /* 0x0000e200ff081b82 */ /* 0x000e220000000a00 */
[----:B------:R-:W-:Y:S01]  /*10b0*/  @!P1 PRMT R10, RZ, 0x7610, R10 ;  /* 0x00007610ff0a9816 */ /* 0x000fe2000000000a */
[----:B0-----:R-:W-:-:S05]  /*10c0*/  @P1 IMAD.WIDE R8, R11, 0x2, R8 ;  /* 0x000000020b081825 */ /* 0x001fca00078e0208 */
[----:B------:R-:W5:Y:S01]  /*10d0*/  @P1 LDG.E.U16.CONSTANT R10, desc[UR10][R8.64] ;  /* 0x0000000a080a1981 */ /* 0x000f62000c1e9500 */
[----:B------:R-:W-:Y:S02]  /*10e0*/  LOP3.LUT R41, R41, 0xfe0, R40, 0xf8, !PT ;  /* 0x00000fe029297812 */ /* 0x000fe400078ef828 */
[----:B------:R-:W-:Y:S02]  /*10f0*/  LOP3.LUT R44, R45, 0xfe0, R44, 0xf8, !PT ;  /* 0x00000fe02d2c7812 */ /* 0x000fe400078ef82c */
[----:B------:R-:W-:Y:S02]  /*1100*/  LOP3.LUT R47, R47, 0xfe0, R42, 0xf8, !PT ;  /* 0x00000fe02f2f7812 */ /* 0x000fe400078ef82a */
[----:B------:R-:W-:Y:S02]  /*1110*/  LOP3.LUT R57, R57, 0xfe0, R60, 0xf8, !PT ;  /* 0x00000fe039397812 */ /* 0x000fe400078ef83c */
[----:B------:R-:W-:Y:S02]  /*1120*/  LEA R42, R41, UR7, 0x1 ;  /* 0x00000007292a7c11 */ /* 0x000fe4000f8e08ff */
[----:B------:R-:W-:-:S02]  /*1130*/  LEA R44, R44, UR7, 0x1 ;  /* 0x000000072c2c7c11 */ /* 0x000fc4000f8e08ff */
[----:B------:R-:W-:Y:S02]  /*1140*/  LEA R47, R47, UR7, 0x1 ;  /* 0x000000072f2f7c11 */ /* 0x000fe4000f8e08ff */
[----:B------:R-:W-:Y:S01]  /*1150*/  LEA R57, R57, UR7, 0x1 ;  /* 0x0000000739397c11 */ /* 0x000fe2000f8e08ff */
[----:B------:R-:W-:Y:S01]  /*1160*/  IMAD.IADD R40, R60, 0x1, R3 ;  /* 0x000000013c287824 */ /* 0x000fe200078e0203 */
[----:B------:R-:W-:-:S05]  /*1170*/  @P0 PRMT R61, RZ, 0x7610, R61 ;  /* 0x00007610ff3d0816 */ /* 0x000fca000000003d */
[----:B---3--:R0:W-:Y:S04]  /*1180*/  STS.U16 [R42+0x2000], R61 ;  /* 0x0020003d2a007388 */ /* 0x0081e80000000400 */
[----:B--2---:R0:W-:Y:S04]  /*1190*/  STS.U16 [R44+0x2000], R43 ;  /* 0x0020002b2c007388 */ /* 0x0041e80000000400 */
[----:B----4-:R0:W-:Y:S01]  /*11a0*/  STS.U16 [R47+0x2000], R46 ;  /* 0x0020002e2f007388 */ /* 0x0101e20000000400 */
[----:B------:R-:W-:-:S03]  /*11b0*/  ISETP.GE.U32.AND P0, PT, R40, 0x1000, PT ;  /* 0x000010002800780c */ /* 0x000fc60003f06070 */
[----:B-----5:R0:W-:Y:S10]  /*11c0*/  STS.U16 [R57+0x2000], R10 ;  /* 0x0020000a39007388 */ /* 0x0201f40000000400 */
[----:B------:R-:W-:Y:S05]  /*11d0*/  @!P0 BRA `(.L_x_18) ;  /* 0xfffffffc00148947 */ /* 0x000fea000383ffff */
[----:B------:R-:W-:Y:S05]  /*11e0*/  BSYNC.RECONVERGENT B0 ;  /* 0x0000000000007941 */ /* 0x000fea0003800200 */
.L_x_17:
[----:B0-----:R-:W0:Y:S01]  /*11f0*/  S2R R10, SR_LANEID ;  /* 0x00000000000a7919 */ /* 0x001e220000000000 */
[----:B------:R-:W-:Y:S01]  /*1200*/  UIADD3 UR4, UPT, UPT, UR4, 0x20, URZ ;  /* 0x0000002004047890 */ /* 0x000fe2000fffe0ff */
[----:B------:R-:W-:Y:S05]  /*1210*/  BAR.SYNC.DEFER_BLOCKING 0x0 ;  /* 0x0000000000007b1d */ /* 0x000fea0000010000 */
[----:B------:R-:W-:Y:S02]  /*1220*/  ISETP.LE.AND P0, PT, R0, UR4, PT ;  /* 0x0000000400007c0c */ /* 0x000fe4000bf03270 */
[----:B0-----:R-:W-:Y:S02]  /*1230*/  SHF.R.U32.HI R8, RZ, 0x3, R10 ;  /* 0x00000003ff087819 */ /* 0x001fe4000001160a */
[----:B------:R-:W-:-:S02]  /*1240*/  LOP3.LUT R9, R10, 0x7, RZ, 0xc0, !PT ;  /* 0x000000070a097812 */ /* 0x000fc400078ec0ff */
[----:B------:R-:W-:Y:S01]  /*1250*/  SHF.R.U32.HI R10, RZ, 0x4, R10 ;  /* 0x00000004ff0a7819 */ /* 0x000fe2000001160a */
[C---:B------:R-:W-:Y:S02]  /*1260*/  IMAD.SHL.U32 R57, R8.reuse, 0x8, RZ ;  /* 0x0000000808397824 */ /* 0x040fe400078e00ff */
[----:B------:R-:W-:Y:S02]  /*1270*/  IMAD.SHL.U32 R40, R8, 0x8, RZ ;  /* 0x0000000808287824 */ /* 0x000fe400078e00ff */
[C---:B------:R-:W-:Y:S01]  /*1280*/  IMAD.SHL.U32 R58, R10.reuse, 0x8, RZ ;  /* 0x000000080a3a7824 */ /* 0x040fe200078e00ff */
[----:B------:R-:W-:Y:S01]  /*1290*/  LOP3.LUT R57, R57, 0x8, RZ, 0xe2, !PT ;  /* 0x0000000839397812 */ /* 0x000fe200078ee2ff */
[--C-:B------:R-:W-:Y:S01]  /*12a0*/  IMAD R10, R10, 0x8, R9.reuse ;  /* 0x000000080a0a7824 */ /* 0x100fe200078e0209 */
[----:B------:R-:W-:Y:S01]  /*12b0*/  LOP3.LUT R11, R40, 0x8, R9, 0xe2, !PT ;  /* 0x00000008280b7812 */ /* 0x000fe200078ee209 */
[----:B------:R-:W-:Y:S02]  /*12c0*/  VIADD R40, R49, 0x2000 ;  /* 0x0000200031287836 */ /* 0x000fe40000000000 */
[----:B------:R-:W-:-:S02]  /*12d0*/  IMAD R57, R10, 0x20, R57 ;  /* 0x000000200a397824 */ /* 0x000fc400078e0239 */
[----:B------:R-:W-:Y:S02]  /*12e0*/  VIADD R8, R49, 0x2400 ;  /* 0x0000240031087836 */ /* 0x000fe40000000000 */
[----:B------:R-:W-:Y:S02]  /*12f0*/  IMAD R58, R11, 0x20, R58 ;  /* 0x000000200b3a7824 */ /* 0x000fe400078e023a */
[C---:B------:R-:W-:Y:S02]  /*1300*/  IMAD.U32 R40, R57.reuse, 0x2, R40 ;  /* 0x0000000239287824 */ /* 0x040fe400078e0028 */
[----:B------:R-:W-:Y:S02]  /*1310*/  IMAD.U32 R8, R57, 0x2, R8 ;  /* 0x0000000239087824 */ /* 0x000fe400078e0008 */
[----:B------:R-:W-:Y:S02]  /*1320*/  IMAD.U32 R59, R58, 0x2, R51 ;  /* 0x000000023a3b7824 */ /* 0x000fe400078e0033 */
[----:B------:R-:W-:Y:S04]  /*1330*/  LDSM.16.M88.4 R40, [R40] ;  /* 0x000000002828783b */ /* 0x000fe80000000200 */
[----:B------:R-:W0:Y:S04]  /*1340*/  LDSM.16.M88.4 R44, [R59] ;  /* 0x000000003b2c783b */ /* 0x000e280000000200 */
[----:B------:R-:W1:Y:S01]  /*1350*/  LDSM.16.M88.4 R8, [R8] ;  /* 0x000000000808783b */ /* 0x000e620000000200 */
[C---:B0-----:R-:W-:Y:S08]  /*1360*/  HMMA.16816.F32 R36, R44.reuse, R40, R36 ;  /* 0x000000282c24723c */ /* 0x041ff00000001824 */
[C---:B------:R-:W-:Y:S08]  /*1370*/  HMMA.16816.F32 R32, R44.reuse, R42, R32 ;  /* 0x0000002a2c20723c */ /* 0x040ff00000001820 */
[C---:B-1----:R-:W-:Y:S08]  /*1380*/  HMMA.16816.F32 R28, R44.reuse, R8, R28 ;  /* 0x000000082c1c723c */ /* 0x042ff0000000181c */
[----:B------:R-:W-:Y:S01]  /*1390*/  HMMA.16816.F32 R24, R44, R10, R24 ;  /* 0x0000000a2c18723c */ /* 0x000fe20000001818 */
[----:B------:R-:W-:-:S04]  /*13a0*/  VIADD R45, R51, 0x400 ;  /* 0x00000400332d7836 */ /* 0x000fc80000000000 */
[----:B------:R-:W-:-:S06]  /*13b0*/  IMAD.U32 R45, R58, 0x2, R45 ;  /* 0x000000023a2d7824 */ /* 0x000fcc00078e002d */
[----:B------:R-:W0:Y:S02]  /*13c0*/  LDSM.16.M88.4 R44, [R45] ;  /* 0x000000002d2c783b */ /* 0x000e240000000200 */
[----:B0-----:R-:W-:Y:S01]  /*13d0*/  HMMA.16816.F32 R20, R44, R40, R20 ;  /* 0x000000282c14723c */ /* 0x001fe20000001814 */
[----:B------:R-:W-:-:S04]  /*13e0*/  VIADD R40, R49, 0x2020 ;  /* 0x0000202031287836 */ /* 0x000fc80000000000 */
[----:B------:R-:W-:-:S03]  /*13f0*/  IMAD.U32 R40, R57, 0x2, R40 ;  /* 0x0000000239287824 */ /* 0x000fc600078e0028 */
[C---:B------:R-:W-:Y:S01]  /*1400*/  HMMA.16816.F32 R4, R44.reuse, R8, R4 ;  /* 0x000000082c04723c */ /* 0x040fe20000001804 */
[----:B------:R-:W-:Y:S02]  /*1410*/  VIADD R9, R51, 0x20 ;  /* 0x0000002033097836 */ /* 0x000fe40000000000 */
[----:B------:R-:W-:Y:S02]  /*1420*/  VIADD R8, R49, 0x2420 ;  /* 0x0000242031087836 */ /* 0x000fe40000000000 */
[----:B------:R-:W-:Y:S02]  /*1430*/  IMAD.U32 R59, R58, 0x2, R9 ;  /* 0x000000023a3b7824 */ /* 0x000fe400078e0009 */
[----:B------:R-:W-:Y:S01]  /*1440*/  IMAD.U32 R57, R57, 0x2, R8 ;  /* 0x0000000239397824 */ /* 0x000fe200078e0008 */
[C---:B------:R-:W-:Y:S01]  /*1450*/  HMMA.16816.F32 R16, R44.reuse, R42, R16 ;  /* 0x0000002a2c10723c */ /* 0x040fe20000001810 */
[----:B------:R-:W-:Y:S07]  /*1460*/  LDSM.16.M88.4 R40, [R40] ;  /* 0x000000002828783b */ /* 0x000fee0000000200 */
[----:B------:R-:W-:Y:S01]  /*1470*/  HMMA.16816.F32 R8, R44, R10, R12 ;  /* 0x0000000a2c08723c */ /* 0x000fe2000000180c */
[----:B------:R-:W0:Y:S04]  /*1480*/  LDSM.16.M88.4 R44, [R59] ;  /* 0x000000003b2c783b */ /* 0x000e280000000200 */
[----:B------:R-:W1:Y:S03]  /*1490*/  LDSM.16.M88.4 R12, [R57] ;  /* 0x00000000390c783b */ /* 0x000e660000000200 */
[C---:B0-----:R-:W-:Y:S08]  /*14a0*/  HMMA.16816.F32 R36, R44.reuse, R40, R36 ;  /* 0x000000282c24723c */ /* 0x041ff00000001824 */
[C---:B------:R-:W-:Y:S08]  /*14b0*/  HMMA.16816.F32 R32, R44.reuse, R42, R32 ;  /* 0x0000002a2c20723c */ /* 0x040ff00000001820 */
[C---:B-1----:R-:W-:Y:S08]  /*14c0*/  HMMA.16816.F32 R28, R44.reuse, R12, R28 ;  /* 0x0000000c2c1c723c */ /* 0x042ff0000000181c */
[----:B------:R-:W-:Y:S01]  /*14d0*/  HMMA.16816.F32 R24, R44, R14, R24 ;  /* 0x0000000e2c18723c */ /* 0x000fe20000001818 */
[----:B------:R-:W-:-:S04]  /*14e0*/  VIADD R45, R51, 0x420 ;  /* 0x00000420332d7836 */ /* 0x000fc80000000000 */
[----:B------:R-:W-:-:S06]  /*14f0*/  IMAD.U32 R45, R58, 0x2, R45 ;  /* 0x000000023a2d7824 */ /* 0x000fcc00078e002d */
[----:B------:R-:W0:Y:S02]  /*1500*/  LDSM.16.M88.4 R44, [R45] ;  /* 0x000000002d2c783b */ /* 0x000e240000000200 */
[C---:B0-----:R-:W-:Y:S08]  /*1510*/  HMMA.16816.F32 R4, R44.reuse, R12, R4 ;  /* 0x0000000c2c04723c */ /* 0x041ff00000001804 */
[C---:B------:R-:W-:Y:S08]  /*1520*/  HMMA.16816.F32 R20, R44.reuse, R40, R20 ;  /* 0x000000282c14723c */ /* 0x040ff00000001814 */
[C---:B------:R-:W-:Y:S08]  /*1530*/  HMMA.16816.F32 R16, R44.reuse, R42, R16 ;  /* 0x0000002a2c10723c */ /* 0x040ff00000001810 */
[----:B------:R-:W-:Y:S01]  /*1540*/  HMMA.16816.F32 R12, R44, R14, R8 ;  /* 0x0000000e2c0c723c */ /* 0x000fe20000001808 */
[----:B------:R-:W-:Y:S06]  /*1550*/  BAR.SYNC.DEFER_BLOCKING 0x0 ;  /* 0x0000000000007b1d */ /* 0x000fec0000010000 */
[----:B------:R-:W-:-:S13]  /*1560*/  @!P0 BRA `(.L_x_19) ;  /* 0xffffffec00648947 */ /* 0x000fda000383ffff */
.L_x_0:
[----:B------:R-:W0:Y:S01]  /*1570*/  S2R R9, SR_LANEID ;  /* 0x0000000000097919 */ /* 0x000e220000000000 */
[----:B------:R-:W2:Y:S01]  /*1580*/  S2UR UR7, SR_CgaCtaId ;  /* 0x00000000000779c3 */ /* 0x000ea20000008800 */
[C---:B------:R-:W-:Y:S01]  /*1590*/  IMAD.SHL.U32 R0, R48.reuse, 0x80, RZ ;  /* 0x0000008030007824 */ /* 0x040fe200078e00ff */
[----:B------:R-:W-:Y:S01]  /*15a0*/  UMOV UR4, 0x400 ;  /* 0x0000040000047882 */ /* 0x000fe20000000000 */
[----:B------:R-:W-:Y:S01]  /*15b0*/  LOP3.LUT R3, R48, 0xf, RZ, 0xc0, !PT ;  /* 0x0000000f30037812 */ /* 0x000fe200078ec0ff */
[----:B------:R-:W-:Y:S01]  /*15c0*/  BSSY.RECONVERGENT B0, `(.L_x_20) ;  /* 0x000005f000007945 */ /* 0x000fe20003800200 */
[----:B------:R-:W-:Y:S01]  /*15d0*/  LOP3.LUT R10, R53, 0x20, RZ, 0xfc, !PT ;  /* 0x00000020350a7812 */ /* 0x000fe200078efcff */
[----:B------:R-:W-:Y:S01]  /*15e0*/  IMAD.MOV.U32 R47, RZ, RZ, R53 ;  /* 0x000000ffff2f7224 */ /* 0x000fe200078e0035 */
[----:B------:R-:W-:Y:S02]  /*15f0*/  LOP3.LUT R0, R0, 0x1f000, RZ, 0xc0, !PT ;  /* 0x0001f00000007812 */ /* 0x000fe400078ec0ff */
[----:B------:R-:W-:-:S02]  /*1600*/  SHF.R.U32.HI R41, RZ, 0x4, R10 ;  /* 0x00000004ff297819 */ /* 0x000fc4000001160a */
[----:B------:R-:W-:Y:S01]  /*1610*/  SHF.R.U32.HI R11, RZ, 0x4, R53 ;  /* 0x00000004ff0b7819 */ /* 0x000fe20000011635 */
[----:B--2---:R-:W-:-:S06]  /*1620*/  ULEA UR4, UR7, UR4, 0x18 ;  /* 0x0000000407047291 */ /* 0x004fcc000f8ec0ff */
[----:B------:R-:W-:Y:S01]  /*1630*/  VIADD R2, R0, UR4 ;  /* 0x0000000400027c36 */ /* 0x000fe20008000000 */
[----:B0-----:R-:W-:Y:S01]  /*1640*/  SHF.R.U32.HI R8, RZ, 0x2, R9 ;  /* 0x00000002ff087819 */ /* 0x001fe20000011609 */
[----:B------:R-:W-:Y:S01]  /*1650*/  VIADD R0, R55, UR6 ;  /* 0x0000000637007c36 */ /* 0x000fe20008000000 */
[----:B------:R-:W-:Y:S01]  /*1660*/  LOP3.LUT R9, R9, 0x3, RZ, 0xc0, !PT ;  /* 0x0000000309097812 */ /* 0x000fe200078ec0ff */
[----:B------:R-:W-:Y:S01]  /*1670*/  IMAD.MOV.U32 R58, RZ, RZ, R2 ;  /* 0x000000ffff3a7224 */ /* 0x000fe200078e0002 */
[----:B------:R-:W0:Y:S01]  /*1680*/  LDCU UR4, c[0x0][0x3a0] ;  /* 0x00007400ff0477ac */ /* 0x000e220008000800 */
[----:B------:R-:W-:Y:S01]  /*1690*/  IMAD.IADD R0, R0, 0x1, R3 ;  /* 0x0000000100007824 */ /* 0x000fe200078e0203 */
[----:B------:R-:W-:Y:S01]  /*16a0*/  LOP3.LUT R3, R53, 0x60, RZ, 0xfc, !PT ;  /* 0x0000006035037812 */ /* 0x000fe200078efcff */
[----:B------:R-:W-:Y:S02]  /*16b0*/  IMAD R9, R8, 0x8, R9 ;  /* 0x0000000808097824 */ /* 0x000fe400078e0209 */
[----:B------:R-:W-:Y:S01]  /*16c0*/  VIADD R8, R2, 0x4000 ;  /* 0x0000400002087836 */ /* 0x000fe20000000000 */
[----:B------:R-:W-:-:S03]  /*16d0*/  SHF.R.U32.HI R3, RZ, 0x4, R3 ;  /* 0x00000004ff037819 */ /* 0x000fc60000011603 */
[----:B------:R-:W-:Y:S01]  /*16e0*/  IMAD.U32 R45, R9, 0x8, R8 ;  /* 0x00000008092d7824 */ /* 0x000fe200078e0008 */
[----:B------:R-:W-:Y:S01]  /*16f0*/  SHF.R.U32.HI R9, RZ, 0x2, R48 ;  /* 0x00000002ff097819 */ /* 0x000fe20000011630 */
[----:B------:R-:W-:Y:S01]  /*1700*/  IMAD.SHL.U32 R48, R48, 0x4, RZ ;  /* 0x0000000430307824 */ /* 0x000fe200078e00ff */
[----:B------:R-:W-:Y:S02]  /*1710*/  LOP3.LUT R8, R53, 0x40, RZ, 0xfc, !PT ;  /* 0x0000004035087812 */ /* 0x000fe400078efcff */
[----:B------:R-:W-:Y:S01]  /*1720*/  LOP3.LUT R40, R9, 0xe0, RZ, 0xc0, !PT ;  /* 0x000000e009287812 */ /* 0x000fe200078ec0ff */
[----:B------:R-:W-:Y:S01]  /*1730*/  STS.64 [R45], R36 ;  /* 0x000000242d007388 */ /* 0x000fe20000000a00 */
[----:B------:R-:W-:Y:S02]  /*1740*/  LOP3.LUT R48, R48, 0x3c, RZ, 0xc0, !PT ;  /* 0x0000003c30307812 */ /* 0x000fe400078ec0ff */
[----:B------:R-:W-:Y:S01]  /*1750*/  SHF.R.U32.HI R9, RZ, 0x4, R8 ;  /* 0x00000004ff097819 */ /* 0x000fe20000011608 */
[----:B------:R-:W-:Y:S01]  /*1760*/  STS.64 [R45+0x200], R38 ;  /* 0x000200262d007388 */ /* 0x000fe20000000a00 */
[C---:B------:R-:W-:Y:S01]  /*1770*/  IADD3 R43, PT, PT, R40.reuse, UR5, R3 ;  /* 0x00000005282b7c10 */ /* 0x040fe2000fffe003 */
[--C-:B------:R-:W-:Y:S01]  /*1780*/  IMAD R3, R3, 0x40, R48.reuse ;  /* 0x0000004003037824 */ /* 0x100fe200078e0230 */
[C---:B------:R-:W-:Y:S01]  /*1790*/  IADD3 R42, PT, PT, R40.reuse, UR5, R9 ;  /* 0x00000005282a7c10 */ /* 0x040fe2000fffe009 */
[--C-:B------:R-:W-:Y:S01]  /*17a0*/  IMAD R8, R9, 0x40, R48.reuse ;  /* 0x0000004009087824 */ /* 0x100fe200078e0230 */
[----:B------:R2:W-:Y:S01]  /*17b0*/  STS.64 [R45+0x20], R32 ;  /* 0x000020202d007388 */ /* 0x0005e20000000a00 */
[--C-:B------:R-:W-:Y:S01]  /*17c0*/  IMAD R9, R41, 0x40, R48.reuse ;  /* 0x0000004029097824 */ /* 0x100fe200078e0230 */
[C---:B------:R-:W-:Y:S01]  /*17d0*/  IADD3 R41, PT, PT, R40.reuse, UR5, R41 ;  /* 0x0000000528297c10 */ /* 0x040fe2000fffe029 */
[----:B------:R-:W-:Y:S01]  /*17e0*/  IMAD R10, R11, 0x40, R48 ;  /* 0x000000400b0a7824 */ /* 0x000fe200078e0230 */
[----:B------:R-:W-:Y:S01]  /*17f0*/  IADD3 R40, PT, PT, R40, UR5, R11 ;  /* 0x0000000528287c10 */ /* 0x000fe2000fffe00b */
[----:B0-----:R-:W-:Y:S01]  /*1800*/  IMAD R50, R43, UR4, RZ ;  /* 0x000000042b327c24 */ /* 0x001fe2000f8e02ff */
[----:B------:R0:W-:Y:S01]  /*1810*/  STS.64 [R45+0x220], R34 ;  /* 0x000220222d007388 */ /* 0x0001e20000000a00 */
[----:B------:R-:W-:Y:S01]  /*1820*/  IMAD R48, R42, UR4, RZ ;  /* 0x000000042a307c24 */ /* 0x000fe2000f8e02ff */
[----:B------:R-:W-:Y:S01]  /*1830*/  ISETP.GE.AND P0, PT, R0, UR4, PT ;  /* 0x0000000400007c0c */ /* 0x000fe2000bf06270 */
[----:B------:R-:W-:Y:S01]  /*1840*/  IMAD R46, R41, UR4, RZ ;  /* 0x00000004292e7c24 */ /* 0x000fe2000f8e02ff */
[----:B------:R-:W-:Y:S01]  /*1850*/  LOP3.LUT R49, R3, 0x4000, RZ, 0xfc, !PT ;  /* 0x0000400003317812 */ /* 0x000fe200078efcff */
[----:B------:R-:W-:Y:S01]  /*1860*/  IMAD R44, R40, UR4, RZ ;  /* 0x00000004282c7c24 */ /* 0x000fe2000f8e02ff */
[----:B------:R-:W-:Y:S01]  /*1870*/  LOP3.LUT R51, R8, 0x4000, RZ, 0xfc, !PT ;  /* 0x0000400008337812 */ /* 0x000fe200078efcff */
[----:B--2---:R-:W-:Y:S01]  /*1880*/  IMAD.MOV.U32 R33, RZ, RZ, R42 ;  /* 0x000000ffff217224 */ /* 0x004fe200078e002a */
[----:B------:R-:W2:Y:S01]  /*1890*/  LDCU UR5, c[0x0][0x398] ;  /* 0x00007300ff0577ac */ /* 0x000ea20008000800 */
[----:B------:R-:W-:-:S02]  /*18a0*/  IMAD.MOV.U32 R32, RZ, RZ, R41 ;  /* 0x000000ffff207224 */ /* 0x000fc400078e0029 */
[----:B------:R-:W-:Y:S02]  /*18b0*/  IMAD.MOV.U32 R11, RZ, RZ, R40 ;  /* 0x000000ffff0b7224 */ /* 0x000fe400078e0028 */
[----:B0-----:R-:W-:Y:S02]  /*18c0*/  IMAD.MOV.U32 R34, RZ, RZ, R43 ;  /* 0x000000ffff227224 */ /* 0x001fe400078e002b */
[C---:B------:R-:W-:Y:S02]  /*18d0*/  IMAD.IADD R35, R0.reuse, 0x1, R50 ;  /* 0x0000000100237824 */ /* 0x040fe400078e0232 */
[C---:B------:R-:W-:Y:S02]  /*18e0*/  IMAD.IADD R56, R0.reuse, 0x1, R48 ;  /* 0x0000000100387824 */ /* 0x040fe400078e0230 */
[C---:B------:R-:W-:Y:S02]  /*18f0*/  IMAD.IADD R54, R0.reuse, 0x1, R46 ;  /* 0x0000000100367824 */ /* 0x040fe400078e022e */
[----:B------:R-:W-:Y:S01]  /*1900*/  IMAD.IADD R52, R0, 0x1, R44 ;  /* 0x0000000100347824 */ /* 0x000fe200078e022c */
[----:B------:R-:W-:-:S06]  /*1910*/  NOP ;  /* 0x0000000000007918 */ /* 0x000fcc0000000000 */
.L_x_21:
[----:B0-----:R-:W0:Y:S01]  /*1920*/  LDC R45, c[0x0][0x3a0] ;  /* 0x0000e800ff2d7b82 */ /* 0x001e220000000800 */
[C---:B--2---:R-:W-:Y:S01]  /*1930*/  ISETP.GE.OR P1, PT, R40.reuse, UR5, P0 ;  /* 0x0000000528007c0c */ /* 0x044fe20008726670 */
[----:B------:R-:W-:Y:S01]  /*1940*/  VIADD R40, R40, 0x8 ;  /* 0x0000000828287836 */ /* 0x000fe20000000000 */
[----:B------:R-:W-:Y:S02]  /*1950*/  LOP3.LUT R37, R10, 0x4000, RZ, 0xfc, !PT ;  /* 0x000040000a257812 */ /* 0x000fe400078efcff */
[----:B------:R-:W-:-:S09]  /*1960*/  LOP3.LUT R39, R9, 0x4000, RZ, 0xfc, !PT ;  /* 0x0000400009277812 */ /* 0x000fd200078efcff */
[----:B------:R-:W-:Y:S02]  /*1970*/  @!P1 IMAD.IADD R38, R37, 0x1, R58 ;  /* 0x0000000125269824 */ /* 0x000fe400078e023a */
[----:B------:R-:W2:Y:S04]  /*1980*/  @!P1 LDC.64 R36, c[0x0][0x390] ;  /* 0x0000e400ff249b82 */ /* 0x000ea80000000a00 */
[----:B------:R-:W1:Y:S01]  /*1990*/  @!P1 LDS R38, [R38] ;  /* 0x0000000026269984 */ /* 0x000e620000000800 */
[----:B0-----:R-:W-:-:S04]  /*19a0*/  ISETP.GE.AND P0, PT, R0, R45, PT ;  /* 0x0000002d0000720c */ /* 0x001fc80003f06270 */
[C---:B------:R-:W-:Y:S01]  /*19b0*/  ISETP.GE.OR P2, PT, R41.reuse, UR5, P0 ;  /* 0x0000000529007c0c */ /* 0x040fe20008746670 */
[----:B------:R-:W-:Y:S02]  /*19c0*/  VIADD R41, R41, 0x8 ;  /* 0x0000000829297836 */ /* 0x000fe40000000000 */
[----:B--2---:R-:W-:-:S10]  /*19d0*/  @!P1 IMAD.WIDE R60, R52, 0x4, R36 ;  /* 0x00000004343c9825 */ /* 0x004fd400078e0224 */
[----:B------:R-:W0:Y:S01]  /*19e0*/  @!P2 LDC.64 R36, c[0x0][0x390] ;  /* 0x0000e400ff24ab82 */ /* 0x000e220000000a00 */
[----:B------:R-:W-:Y:S02]  /*19f0*/  @!P2 IMAD.IADD R39, R39, 0x1, R58 ;  /* 0x000000012727a824 */ /* 0x000fe400078e023a */
[----:B------:R-:W-:-:S04]  /*1a00*/  IMAD R52, R45, 0x8, R52 ;  /* 0x000000082d347824 */ /* 0x000fc800078e0234 */
[----:B------:R-:W2:Y:S04]  /*1a10*/  @!P2 LDS R39, [R39] ;  /* 0x000000002727a984 */ /* 0x000ea80000000800 */
[----:B-1----:R0:W-:Y:S01]  /*1a20*/  @!P1 STG.E desc[UR10][R60.64], R38 ;  /* 0x000000263c009986 */ /* 0x0021e2000c10190a */
[C---:B------:R-:W-:Y:S01]  /*1a30*/  ISETP.GE.OR P1, PT, R42.reuse, UR5, P0 ;  /* 0x000000052a007c0c */ /* 0x040fe20008726670 */
[----:B------:R-:W-:Y:S02]  /*1a40*/  VIADD R42, R42, 0x8 ;  /* 0x000000082a2a7836 */ /* 0x000fe40000000000 */
[----:B0-----:R-:W-:-:S10]  /*1a50*/  @!P2 IMAD.WIDE R60, R54, 0x4, R36 ;  /* 0x00000004363ca825 */ /* 0x001fd400078e0224 */
[----:B------:R-:W0:Y:S01]  /*1a60*/  @!P1 LDC.64 R36, c[0x0][0x390] ;  /* 0x0000e400ff249b82 */ /* 0x000e220000000a00 */
[----:B------:R-:W-:Y:S02]  /*1a70*/  @!P1 IMAD.IADD R59, R51, 0x1, R58 ;  /* 0x00000001333b9824 */ /* 0x000fe400078e023a */
[----:B------:R-:W-:-:S04]  /*1a80*/  IMAD R54, R45, 0x8, R54 ;  /* 0x000000082d367824 */ /* 0x000fc800078e0236 */
[----:B------:R-:W1:Y:S04]  /*1a90*/  @!P1 LDS R59, [R59] ;  /* 0x000000003b3b9984 */ /* 0x000e680000000800 */
[----:B--2---:R2:W-:Y:S01]  /*1aa0*/  @!P2 STG.E desc[UR10][R60.64], R39 ;  /* 0x000000273c00a986 */ /* 0x0045e2000c10190a */
[C---:B------:R-:W-:Y:S01]  /*1ab0*/  ISETP.GE.OR P2, PT, R43.reuse, UR5, P0 ;  /* 0x000000052b007c0c */ /* 0x040fe20008746670 */
[----:B------:R-:W-:Y:S02]  /*1ac0*/  VIADD R43, R43, 0x8 ;  /* 0x000000082b2b7836 */ /* 0x000fe40000000000 */
[----:B0-----:R-:W-:-:S04]  /*1ad0*/  @!P1 IMAD.WIDE R36, R56, 0x4, R36 ;  /* 0x0000000438249825 */ /* 0x001fc800078e0224 */
[----:B------:R-:W-:-:S06]  /*1ae0*/  IMAD R56, R45, 0x8, R56 ;  /* 0x000000082d387824 */ /* 0x000fcc00078e0238 */
[----:B------:R-:W-:Y:S01]  /*1af0*/  @!P2 IMAD.IADD R57, R49, 0x1, R58 ;  /* 0x000000013139a824 */ /* 0x000fe200078e023a */
[----:B--2---:R-:W0:Y:S01]  /*1b00*/  @!P2 LDC.64 R38, c[0x0][0x390] ;  /* 0x0000e400ff26ab82 */ /* 0x004e220000000a00 */
[----:B------:R-:W-:-:S04]  /*1b10*/  VIADD R58, R58, 0x200 ;  /* 0x000002003a3a7836 */ /* 0x000fc80000000000 */
[----:B------:R-:W2:Y:S04]  /*1b20*/  @!P2 LDS R57, [R57] ;  /* 0x000000003939a984 */ /* 0x000ea80000000800 */
[----:B-1----:R1:W-:Y:S01]  /*1b30*/  @!P1 STG.E desc[UR10][R36.64], R59 ;  /* 0x0000003b24009986 */ /* 0x0023e2000c10190a */
[----:B------:R-:W-:Y:S01]  /*1b40*/  ISETP.GE.U32.AND P1, PT, R47, 0x80, PT ;  /* 0x000000802f00780c */ /* 0x000fe20003f26070 */
[----:B0-----:R-:W-:-:S04]  /*1b50*/  @!P2 IMAD.WIDE R38, R35, 0x4, R38 ;  /* 0x000000042326a825 */ /* 0x001fc800078e0226 */
[----:B------:R-:W-:Y:S02]  /*1b60*/  IMAD R35, R45, 0x8, R35 ;  /* 0x000000082d237824 */ /* 0x000fe400078e0223 */
[----:B-1----:R-:W-:-:S04]  /*1b70*/  VIADD R36, R47, 0x80 ;  /* 0x000000802f247836 */ /* 0x002fc80000000000 */
[----:B------:R-:W-:Y:S01]  /*1b80*/  IMAD.MOV.U32 R47, RZ, RZ, R36 ;  /* 0x000000ffff2f7224 */ /* 0x000fe200078e0024 */
[----:B--2---:R0:W-:Y:S01]  /*1b90*/  @!P2 STG.E desc[UR10][R38.64], R57 ;  /* 0x000000392600a986 */ /* 0x0041e2000c10190a */
[----:B------:R-:W-:Y:S05]  /*1ba0*/  @!P1 BRA `(.L_x_21) ;  /* 0xfffffffc005c9947 */ /* 0x000fea000383ffff */
[----:B------:R-:W-:Y:S05]  /*1bb0*/  BSYNC.RECONVERGENT B0 ;  /* 0x0000000000007941 */ /* 0x000fea0003800200 */
.L_x_20:
[----:B------:R-:W1:Y:S01]  /*1bc0*/  S2R R35, SR_LANEID ;  /* 0x0000000000237919 */ /* 0x000e620000000000 */
[----:B------:R-:W-:Y:S01]  /*1bd0*/  VIADD R52, R55, UR6 ;  /* 0x0000000637347c36 */ /* 0x000fe20008000000 */
[----:B------:R-:W-:Y:S01]  /*1be0*/  NOP ;  /* 0x0000000000007918 */ /* 0x000fe20000000000 */
[----:B------:R-:W2:Y:S01]  /*1bf0*/  S2R R47, SR_TID.X ;  /* 0x00000000002f7919 */ /* 0x000ea20000002100 */
[----:B------:R-:W-:Y:S01]  /*1c00*/  BSSY.RECONVERGENT B0, `(.L_x_22) ;  /* 0x0000056000007945 */ /* 0x000fe20003800200 */
[----:B0-----:R-:W-:Y:S01]  /*1c10*/  IMAD.MOV.U32 R38, RZ, RZ, R11 ;  /* 0x000000ffff267224 */ /* 0x001fe200078e000b */
[----:B------:R-:W0:Y:S01]  /*1c20*/  LDCU.64 UR4, c[0x0][0x390] ;  /* 0x00007200ff0477ac */ /* 0x000e220008000a00 */
[----:B------:R-:W-:Y:S02]  /*1c30*/  IMAD.MOV.U32 R41, RZ, RZ, R2 ;  /* 0x000000ffff297224 */ /* 0x000fe400078e0002 */
[----:B------:R-:W-:Y:S02]  /*1c40*/  IMAD.MOV.U32 R40, RZ, RZ, R34 ;  /* 0x000000ffff287224 */ /* 0x000fe400078e0022 */
[----:B------:R-:W-:Y:S01]  /*1c50*/  IMAD.MOV.U32 R42, RZ, RZ, R53 ;  /* 0x000000ffff2a7224 */ /* 0x000fe200078e0035 */
[----:B-1----:R-:W-:-:S02]  /*1c60*/  SHF.R.U32.HI R36, RZ, 0x2, R35 ;  /* 0x00000002ff247819 */ /* 0x002fc40000011623 */
[----:B------:R-:W-:Y:S01]  /*1c70*/  LOP3.LUT R37, R35, 0x3, RZ, 0xc0, !PT ;  /* 0x0000000323257812 */ /* 0x000fe200078ec0ff */
[----:B------:R-:W-:-:S04]  /*1c80*/  VIADD R35, R2, 0x4400 ;  /* 0x0000440002237836 */ /* 0x000fc80000000000 */
[----:B------:R-:W-:Y:S01]  /*1c90*/  IMAD R36, R36, 0x8, R37 ;  /* 0x0000000824247824 */ /* 0x000fe200078e0225 */
[----:B--2---:R-:W-:Y:S02]  /*1ca0*/  LOP3.LUT R47, R47, 0xf, RZ, 0xc0, !PT ;  /* 0x0000000f2f2f7812 */ /* 0x004fe400078ec0ff */
[----:B------:R-:W-:Y:S01]  /*1cb0*/  LOP3.LUT R37, R8, 0x4400, RZ, 0xfc, !PT ;  /* 0x0000440008257812 */ /* 0x000fe200078efcff */
[----:B------:R-:W-:Y:S01]  /*1cc0*/  IMAD.U32 R39, R36, 0x8, R35 ;  /* 0x0000000824277824 */ /* 0x000fe200078e0023 */
[----:B------:R-:W-:Y:S01]  /*1cd0*/  LOP3.LUT R36, R3, 0x4400, RZ, 0xfc, !PT ;  /* 0x0000440003247812 */ /* 0x000fe200078efcff */
[----:B------:R-:W-:-:S03]  /*1ce0*/  VIADD R35, R0, 0x10 ;  /* 0x0000001000237836 */ /* 0x000fc60000000000 */
[----:B------:R1:W-:Y:S02]  /*1cf0*/  STS.64 [R39], R28 ;  /* 0x0000001c27007388 */ /* 0x0003e40000000a00 */
[----:B------:R-:W-:Y:S02]  /*1d00*/  ISETP.GE.AND P0, PT, R35, R45, PT ;  /* 0x0000002d2300720c */ /* 0x000fe40003f06270 */
[----:B------:R2:W-:Y:S04]  /*1d10*/  STS.64 [R39+0x200], R30 ;  /* 0x0002001e27007388 */ /* 0x0005e80000000a00 */
[----:B------:R3:W-:Y:S01]  /*1d20*/  STS.64 [R39+0x20], R24 ;  /* 0x0000201827007388 */ /* 0x0007e20000000a00 */
[----:B-1----:R-:W-:-:S03]  /*1d30*/  IADD3 R29, P1, PT, R52, R47, RZ ;  /* 0x0000002f341d7210 */ /* 0x002fc60007f3e0ff */
[----:B------:R1:W-:Y:S01]  /*1d40*/  STS.64 [R39+0x220], R26 ;  /* 0x0002201a27007388 */ /* 0x0003e20000000a00 */
[----:B------:R-:W-:Y:S02]  /*1d50*/  LOP3.LUT R28, R9, 0x4400, RZ, 0xfc, !PT ;  /* 0x00004400091c7812 */ /* 0x000fe400078efcff */
[----:B--2---:R-:W-:Y:S01]  /*1d60*/  LOP3.LUT R30, R10, 0x4400, RZ, 0xfc, !PT ;  /* 0x000044000a1e7812 */ /* 0x004fe200078efcff */
[----:B---3--:R-:W-:Y:S01]  /*1d70*/  IMAD.MOV.U32 R24, RZ, RZ, R32 ;  /* 0x000000ffff187224 */ /* 0x008fe200078e0020 */
[----:B------:R-:W-:Y:S01]  /*1d80*/  LEA.HI.X.SX32 R25, R52, RZ, 0x1, P1 ;  /* 0x000000ff34197211 */ /* 0x000fe200008f0eff */
[----:B-1----:R-:W-:Y:S01]  /*1d90*/  IMAD.MOV.U32 R39, RZ, RZ, R33 ;  /* 0x000000ffff277224 */ /* 0x002fe200078e0021 */
[----:B0-----:R-:W-:-:S06]  /*1da0*/  NOP ;  /* 0x0000000000007918 */ /* 0x001fcc0000000000 */
.L_x_31:
[----:B0123--:R-:W0:Y:S01]  /*1db0*/  LDC R27, c[0x0][0x398] ;  /* 0x0000e600ff1b7b82 */ /* 0x00fe220000000800 */
[----:B------:R-:W-:Y:S07]  /*1dc0*/  BSSY.RECONVERGENT B1, `(.L_x_23) ;  /* 0x000000f000017945 */ /* 0x000fee0003800200 */
[----:B------:R-:W1:Y:S01]  /*1dd0*/  LDC R31, c[0x0][0x3a0] ;  /* 0x0000e800ff1f7b82 */ /* 0x000e620000000800 */
[----:B0-----:R-:W-:Y:S02]  /*1de0*/  ISETP.GE.OR P1, PT, R38, R27, P0 ;  /* 0x0000001b2600720c */ /* 0x001fe40000726670 */
[----:B-1----:R-:W-:-:S04]  /*1df0*/  ISETP.GE.AND P0, PT, R35, R31, PT ;  /* 0x0000001f2300720c */ /* 0x002fc80003f06270 */
[-C--:B------:R-:W-:Y:S02]  /*1e00*/  ISETP.GE.OR P2, PT, R24, R27.reuse, P0 ;  /* 0x0000001b1800720c */ /* 0x080fe40000746670 */
[-C--:B------:R-:W-:Y:S02]  /*1e10*/  ISETP.GE.OR P3, PT, R39, R27.reuse, P0 ;  /* 0x0000001b2700720c */ /* 0x080fe40000766670 */
[----:B------:R-:W-:-:S03]  /*1e20*/  ISETP.GE.OR P4, PT, R40, R27, P0 ;  /* 0x0000001b2800720c */ /* 0x000fc60000786670 */
[----:B------:R-:W-:Y:S10]  /*1e30*/  @P1 BRA `(.L_x_24) ;  /* 0x00000000001c1947 */ /* 0x000ff40003800000 */
[----:B------:R-:W-:Y:S01]  /*1e40*/  IMAD.IADD R43, R30, 0x1, R41 ;  /* 0x000000011e2b7824 */ /* 0x000fe200078e0229 */
[----:B------:R-:W-:-:S04]  /*1e50*/  IADD3 R27, P1, PT, R44, R29, RZ ;  /* 0x0000001d2c1b7210 */ /* 0x000fc80007f3e0ff */
[----:B------:R-:W-:Y:S01]  /*1e60*/  LEA.HI.X.SX32 R52, R44, R25, 0x1, P1 ;  /* 0x000000192c347211 */ /* 0x000fe200008f0eff */
[----:B------:R-:W0:Y:S01]  /*1e70*/  LDS R43, [R43] ;  /* 0x000000002b2b7984 */ /* 0x000e220000000800 */
[----:B------:R-:W-:-:S04]  /*1e80*/  LEA R26, P1, R27, UR4, 0x2 ;  /* 0x000000041b1a7c11 */ /* 0x000fc8000f8210ff */
[----:B------:R-:W-:-:S05]  /*1e90*/  LEA.HI.X R27, R27, UR5, R52, 0x2, P1 ;  /* 0x000000051b1b7c11 */ /* 0x000fca00088f1434 */
[----:B0-----:R0:W-:Y:S04]  /*1ea0*/  STG.E desc[UR10][R26.64+0x40], R43 ;  /* 0x0000402b1a007986 */ /* 0x0011e8000c10190a */
.L_x_24:
[----:B------:R-:W-:Y:S05]  /*1eb0*/  BSYNC.RECONVERGENT B1 ;  /* 0x0000000000017941 */ /* 0x000fea0003800200 */
.L_x_23:
[----:B------:R-:W-:Y:S04]  /*1ec0*/  BSSY.RECONVERGENT B1, `(.L_x_25) ;  /* 0x0000009000017945 */ /* 0x000fe80003800200 */
[----:B------:R-:W-:Y:S05]  /*1ed0*/  @P2 BRA `(.L_x_26) ;  /* 0x00000000001c2947 */ /* 0x000fea0003800000 */
[----:B0-----:R-:W-:Y:S01]  /*1ee0*/  IMAD.IADD R43, R28, 0x1, R41 ;  /* 0x000000011c2b7824 */ /* 0x001fe200078e0229 */
[----:B------:R-:W-:-:S04]  /*1ef0*/  IADD3 R27, P1, PT, R46, R29, RZ ;  /* 0x0000001d2e1b7210 */ /* 0x000fc80007f3e0ff */
[----:B------:R-:W-:Y:S01]  /*1f00*/  LEA.HI.X.SX32 R52, R46, R25, 0x1, P1 ;  /* 0x000000192e347211 */ /* 0x000fe200008f0eff */
[----:B------:R-:W0:Y:S01]  /*1f10*/  LDS R43, [R43] ;  /* 0x000000002b2b7984 */ /* 0x000e220000000800 */
[----:B------:R-:W-:-:S04]  /*1f20*/  LEA R26, P1, R27, UR4, 0x2 ;  /* 0x000000041b1a7c11 */ /* 0x000fc8000f8210ff */
[----:B------:R-:W-:-:S05]  /*1f30*/  LEA.HI.X R27, R27, UR5, R52, 0x2, P1 ;  /* 0x000000051b1b7c11 */ /* 0x000fca00088f1434 */
[----:B0-----:R1:W-:Y:S04]  /*1f40*/  STG.E desc[UR10][R26.64+0x40], R43 ;  /* 0x0000402b1a007986 */ /* 0x0013e8000c10190a */
.L_x_26:
[----:B------:R-:W-:Y:S05]  /*1f50*/  BSYNC.RECONVERGENT B1 ;  /* 0x0000000000017941 */ /* 0x000fea0003800200 */
.L_x_25:
[----:B------:R-:W-:Y:S04]  /*1f60*/  BSSY.RECONVERGENT B1, `(.L_x_27) ;  /* 0x0000009000017945 */ /* 0x000fe80003800200 */
[----:B------:R-:W-:Y:S05]  /*1f70*/  @P3 BRA `(.L_x_28) ;  /* 0x00000000001c3947 */ /* 0x000fea0003800000 */
[----:B01----:R-:W-:Y:S01]  /*1f80*/  IMAD.IADD R43, R37, 0x1, R41 ;  /* 0x00000001252b7824 */ /* 0x003fe200078e0229 */
[----:B------:R-:W-:-:S04]  /*1f90*/  IADD3 R27, P1, PT, R48, R29, RZ ;  /* 0x0000001d301b7210 */ /* 0x000fc80007f3e0ff */
[----:B------:R-:W-:Y:S01]  /*1fa0*/  LEA.HI.X.SX32 R52, R48, R25, 0x1, P1 ;  /* 0x0000001930347211 */ /* 0x000fe200008f0eff */
[----:B------:R-:W0:Y:S01]  /*1fb0*/  LDS R43, [R43] ;  /* 0x000000002b2b7984 */ /* 0x000e220000000800 */
[----:B------:R-:W-:-:S04]  /*1fc0*/  LEA R26, P1, R27, UR4, 0x2 ;  /* 0x000000041b1a7c11 */ /* 0x000fc8000f8210ff */
[----:B------:R-:W-:-:S05]  /*1fd0*/  LEA.HI.X R27, R27, UR5, R52, 0x2, P1 ;  /* 0x000000051b1b7c11 */ /* 0x000fca00088f1434 */
[----:B0-----:R2:W-:Y:S04]  /*1fe0*/  STG.E desc[UR10][R26.64+0x40], R43 ;  /* 0x0000402b1a007986 */ /* 0x0015e8000c10190a */
.L_x_28:
[----:B------:R-:W-:Y:S05]  /*1ff0*/  BSYNC.RECONVERGENT B1 ;  /* 0x0000000000017941 */ /* 0x000fea0003800200 */
.L_x_27:
[----:B------:R-:W-:Y:S04]  /*2000*/  BSSY.RECONVERGENT B1, `(.L_x_29) ;  /* 0x0000009000017945 */ /* 0x000fe80003800200 */
[----:B------:R-:W-:Y:S05]  /*2010*/  @P4 BRA `(.L_x_30) ;  /* 0x00000000001c4947 */ /* 0x000fea0003800000 */
[----:B012---:R-:W-:Y:S01]  /*2020*/  IMAD.IADD R43, R36, 0x1, R41 ;  /* 0x00000001242b7824 */ /* 0x007fe200078e0229 */
[----:B------:R-:W-:-:S04]  /*2030*/  IADD3 R27, P1, PT, R50, R29, RZ ;  /* 0x0000001d321b7210 */ /* 0x000fc80007f3e0ff */
[----:B------:R-:W-:Y:S01]  /*2040*/  LEA.HI.X.SX32 R52, R50, R25, 0x1, P1 ;  /* 0x0000001932347211 */ /* 0x000fe200008f0eff */
[----:B------:R-:W0:Y:S01]  /*2050*/  LDS R43, [R43] ;  /* 0x000000002b2b7984 */ /* 0x000e220000000800 */
[----:B------:R-:W-:-:S04]  /*2060*/  LEA R26, P1, R27, UR4, 0x2 ;  /* 0x000000041b1a7c11 */ /* 0x000fc8000f8210ff */
[----:B------:R-:W-:-:S05]  /*2070*/  LEA.HI.X R27, R27, UR5, R52, 0x2, P1 ;  /* 0x000000051b1b7c11 */ /* 0x000fca00088f1434 */
[----:B0-----:R3:W-:Y:S04]  /*2080*/  STG.E desc[UR10][R26.64+0x40], R43 ;  /* 0x0000402b1a007986 */ /* 0x0017e8000c10190a */
.L_x_30:
[----:B------:R-:W-:Y:S05]  /*2090*/  BSYNC.RECONVERGENT B1 ;  /* 0x0000000000017941 */ /* 0x000fea0003800200 */
.L_x_29:
[----:B------:R-:W-:Y:S01]  /*20a0*/  ISETP.GE.U32.AND P1, PT, R42, 0x80, PT ;  /* 0x000000802a00780c */ /* 0x000fe20003f26070 */
[----:B------:R-:W-:Y:S02]  /*20b0*/  IMAD R50, R31, 0x8, R50 ;  /* 0x000000081f327824 */ /* 0x000fe400078e0232 */
[----:B------:R-:W-:Y:S02]  /*20c0*/  VIADD R40, R40, 0x8 ;  /* 0x0000000828287836 */ /* 0x000fe40000000000 */
[----:B------:R-:W-:Y:S02]  /*20d0*/  VIADD R41, R41, 0x200 ;  /* 0x0000020029297836 */ /* 0x000fe40000000000 */
[----:B------:R-:W-:Y:S02]  /*20e0*/  IMAD R48, R31, 0x8, R48 ;  /* 0x000000081f307824 */ /* 0x000fe400078e0230 */
[----:B------:R-:W-:Y:S02]  /*20f0*/  VIADD R39, R39, 0x8 ;  /* 0x0000000827277836 */ /* 0x000fe40000000000 */
[----:B------:R-:W-:-:S02]  /*2100*/  IMAD R46, R31, 0x8, R46 ;  /* 0x000000081f2e7824 */ /* 0x000fc400078e022e */
[----:B------:R-:W-:Y:S02]  /*2110*/  VIADD R42, R42, 0x80 ;  /* 0x000000802a2a7836 */ /* 0x000fe40000000000 */
[----:B------:R-:W-:Y:S02]  /*2120*/  VIADD R24, R24, 0x8 ;  /* 0x0000000818187836 */ /* 0x000fe40000000000 */
[----:B------:R-:W-:Y:S02]  /*2130*/  IMAD R44, R31, 0x8, R44 ;  /* 0x000000081f2c7824 */ /* 0x000fe400078e022c */
[----:B------:R-:W-:Y:S01]  /*2140*/  VIADD R38, R38, 0x8 ;  /* 0x0000000826267836 */ /* 0x000fe20000000000 */
[----:B------:R-:W-:Y:S06]  /*2150*/  @!P1 BRA `(.L_x_31) ;  /* 0xfffffffc00149947 */ /* 0x000fec000383ffff */
[----:B------:R-:W-:Y:S05]  /*2160*/  BSYNC.RECONVERGENT B0 ;  /* 0x0000000000007941 */ /* 0x000fea0003800200 */
.L_x_22:
[----:B------:R-:W4:Y:S01]  /*2170*/  S2R R24, SR_LANEID ;  /* 0x0000000000187919 */ /* 0x000f220000000000 */
[----:B------:R-:W-:Y:S01]  /*2180*/  VIADD R30, R34, 0x10 ;  /* 0x00000010221e7836 */ /* 0x000fe20000000000 */
[-C--:B------:R-:W-:Y:S01]  /*2190*/  ISETP.GE.AND P0, PT, R0, R31.reuse, PT ;  /* 0x0000001f0000720c */ /* 0x080fe20003f06270 */
[----:B------:R-:W-:Y:S01]  /*21a0*/  VIADD R28, R33, 0x10 ;  /* 0x00000010211c7836 */ /* 0x000fe20000000000 */
[----:B------:R-:W-:Y:S01]  /*21b0*/  NOP ;  /* 0x0000000000007918 */ /* 0x000fe20000000000 */
[-C--:B------:R-:W-:Y:S01]  /*21c0*/  IMAD R30, R30, R31.reuse, RZ ;  /* 0x0000001f1e1e7224 */ /* 0x080fe200078e02ff */
[----:B------:R-:W-:Y:S01]  /*21d0*/  BSSY.RECONVERGENT B0, `(.L_x_32) ;  /* 0x000004d000007945 */ /* 0x000fe20003800200 */
[----:B------:R-:W-:Y:S01]  /*21e0*/  IMAD R28, R28, R31, RZ ;  /* 0x0000001f1c1c7224 */ /* 0x000fe200078e02ff */
[----:B------:R-:W-:Y:S01]  /*21f0*/  LOP3.LUT R44, R10, 0x4800, RZ, 0xfc, !PT ;  /* 0x000048000a2c7812 */ /* 0x000fe200078efcff */
[----:B------:R-:W-:Y:S01]  /*2200*/  IMAD.MOV.U32 R46, RZ, RZ, R11 ;  /* 0x000000ffff2e7224 */ /* 0x000fe200078e000b */
[----:B------:R-:W4:Y:S01]  /*2210*/  LDCU UR4, c[0x0][0x398] ;  /* 0x00007300ff0477ac */ /* 0x000f220008000800 */
[----:B------:R-:W-:Y:S01]  /*2220*/  IMAD.MOV.U32 R39, RZ, RZ, R32 ;  /* 0x000000ffff277224 */ /* 0x000fe200078e0020 */
[----:B------:R-:W-:Y:S01]  /*2230*/  IADD3 R38, PT, PT, R55, UR6, R28 ;  /* 0x0000000637267c10 */ /* 0x000fe2000fffe01c */
[----:B------:R-:W-:-:S02]  /*2240*/  IMAD.MOV.U32 R41, RZ, RZ, R33 ;  /* 0x000000ffff297224 */ /* 0x000fc400078e0021 */
[----:B0123--:R-:W-:Y:S02]  /*2250*/  IMAD.MOV.U32 R43, RZ, RZ, R34 ;  /* 0x000000ffff2b7224 */ /* 0x00ffe400078e0022 */
[----:B------:R-:W-:Y:S01]  /*2260*/  IMAD.MOV.U32 R48, RZ, RZ, R53 ;  /* 0x000000ffff307224 */ /* 0x000fe200078e0035 */
[----:B----4-:R-:W-:Y:S02]  /*2270*/  SHF.R.U32.HI R26, RZ, 0x2, R24 ;  /* 0x00000002ff1a7819 */ /* 0x010fe40000011618 */
[----:B------:R-:W-:Y:S01]  /*2280*/  LOP3.LUT R27, R24, 0x3, RZ, 0xc0, !PT ;  /* 0x00000003181b7812 */ /* 0x000fe200078ec0ff */
[----:B------:R-:W-:-:S04]  /*2290*/  VIADD R24, R11, 0x10 ;  /* 0x000000100b187836 */ /* 0x000fc80000000000 */
[----:B------:R-:W-:Y:S02]  /*22a0*/  IMAD R36, R26, 0x8, R27 ;  /* 0x000000081a247824 */ /* 0x000fe400078e021b */
[----:B------:R-:W-:Y:S02]  /*22b0*/  VIADD R26, R32, 0x10 ;  /* 0x00000010201a7836 */ /* 0x000fe40000000000 */
[----:B------:R-:W-:Y:S02]  /*22c0*/  VIADD R27, R2, 0x4800 ;  /* 0x00004800021b7836 */ /* 0x000fe40000000000 */
[-C--:B------:R-:W-:Y:S02]  /*22d0*/  IMAD R26, R26, R31.reuse, RZ ;  /* 0x0000001f1a1a7224 */ /* 0x080fe400078e02ff */
[----:B------:R-:W-:Y:S02]  /*22e0*/  IMAD R24, R24, R31, RZ ;  /* 0x0000001f18187224 */ /* 0x000fe400078e02ff */
[----:B------:R-:W-:Y:S01]  /*22f0*/  IMAD.U32 R37, R36, 0x8, R27 ;  /* 0x0000000824257824 */ /* 0x000fe200078e001b */
[----:B------:R-:W-:Y:S01]  /*2300*/  IADD3 R36, PT, PT, R55, UR6, R30 ;  /* 0x0000000637247c10 */ /* 0x000fe2000fffe01e */
[----:B------:R-:W-:Y:S01]  /*2310*/  IMAD.IADD R31, R47, 0x1, R38 ;  /* 0x000000012f1f7824 */ /* 0x000fe200078e0226 */
[----:B------:R-:W-:-:S02]  /*2320*/  IADD3 R40, PT, PT, R55, UR6, R26 ;  /* 0x0000000637287c10 */ /* 0x000fc4000fffe01a */
[----:B------:R-:W-:Y:S01]  /*2330*/  IADD3 R42, PT, PT, R55, UR6, R24 ;  /* 0x00000006372a7c10 */ /* 0x000fe2000fffe018 */
[C---:B------:R-:W-:Y:S01]  /*2340*/  IMAD.IADD R27, R47.reuse, 0x1, R36 ;  /* 0x000000012f1b7824 */ /* 0x040fe200078e0224 */
[----:B------:R-:W-:Y:S01]  /*2350*/  STS.64 [R37], R20 ;  /* 0x0000001425007388 */ /* 0x000fe20000000a00 */
[----:B------:R-:W-:Y:S01]  /*2360*/  IMAD.IADD R45, R47, 0x1, R40 ;  /* 0x000000012f2d7824 */ /* 0x000fe200078e0228 */
[----:B------:R-:W-:Y:S01]  /*2370*/  LOP3.LUT R38, R3, 0x4800, RZ, 0xfc, !PT ;  /* 0x0000480003267812 */ /* 0x000fe200078efcff */
[----:B------:R-:W-:Y:S01]  /*2380*/  IMAD.IADD R47, R47, 0x1, R42 ;  /* 0x000000012f2f7824 */ /* 0x000fe200078e022a */
[----:B------:R-:W-:Y:S01]  /*2390*/  STS.64 [R37+0x200], R22 ;  /* 0x0002001625007388 */ /* 0x000fe20000000a00 */
[----:B------:R-:W-:Y:S02]  /*23a0*/  LOP3.LUT R40, R8, 0x4800, RZ, 0xfc, !PT ;  /* 0x0000480008287812 */ /* 0x000fe400078efcff */
[----:B------:R-:W-:Y:S01]  /*23b0*/  LOP3.LUT R42, R9, 0x4800, RZ, 0xfc, !PT ;  /* 0x00004800092a7812 */ /* 0x000fe200078efcff */
[----:B------:R0:W-:Y:S04]  /*23c0*/  STS.64 [R37+0x20], R16 ;  /* 0x0000201025007388 */ /* 0x0001e80000000a00 */
[----:B------:R1:W-:Y:S01]  /*23d0*/  STS.64 [R37+0x220], R18 ;  /* 0x0002201225007388 */ /* 0x0003e20000000a00 */
[----:B0-----:R-:W-:Y:S01]  /*23e0*/  IMAD.MOV.U32 R17, RZ, RZ, R2 ;  /* 0x000000ffff117224 */ /* 0x001fe200078e0002 */
[----:B------:R-:W-:-:S06]  /*23f0*/  NOP ;  /* 0x0000000000007918 */ /* 0x000fcc0000000000 */
.L_x_33:
[----:B0-----:R-:W0:Y:S01]  /*2400*/  LDC R16, c[0x0][0x3a0] ;  /* 0x0000e800ff107b82 */ /* 0x001e220000000800 */
[----:B-1----:R-:W-:Y:S02]  /*2410*/  VIADD R18, R46, 0x10 ;  /* 0x000000102e127836 */ /* 0x002fe40000000000 */
[----:B------:R-:W-:Y:S02]  /*2420*/  VIADD R19, R39, 0x10 ;  /* 0x0000001027137836 */ /* 0x000fe40000000000 */
[----:B------:R-:W-:Y:S01]  /*2430*/  VIADD R20, R43, 0x10 ;  /* 0x000000102b147836 */ /* 0x000fe20000000000 */
[----:B------:R-:W-:Y:S01]  /*2440*/  ISETP.GE.OR P1, PT, R18, UR4, P0 ;  /* 0x0000000412007c0c */ /* 0x000fe20008726670 */
[----:B------:R-:W-:Y:S02]  /*2450*/  VIADD R18, R41, 0x10 ;  /* 0x0000001029127836 */ /* 0x000fe40000000000 */
[----:B------:R-:W-:Y:S02]  /*2460*/  VIADD R46, R46, 0x8 ;  /* 0x000000082e2e7836 */ /* 0x000fe40000000000 */
[----:B------:R-:W-:-:S02]  /*2470*/  VIADD R39, R39, 0x8 ;  /* 0x0000000827277836 */ /* 0x000fc40000000000 */
[----:B------:R-:W-:Y:S02]  /*2480*/  VIADD R41, R41, 0x8 ;  /* 0x0000000829297836 */ /* 0x000fe40000000000 */
[----:B------:R-:W-:-:S04]  /*2490*/  VIADD R43, R43, 0x8 ;  /* 0x000000082b2b7836 */ /* 0x000fc80000000000 */
[----:B------:R-:W-:Y:S01]  /*24a0*/  @!P1 IMAD.IADD R57, R44, 0x1, R17 ;  /* 0x000000012c399824 */ /* 0x000fe200078e0211 */
[----:B0-----:R-:W-:-:S05]  /*24b0*/  ISETP.GE.AND P0, PT, R0, R16, PT ;  /* 0x000000100000720c */ /* 0x001fca0003f06270 */
[----:B------:R-:W0:Y:S01]  /*24c0*/  @!P1 LDS R57, [R57] ;  /* 0x0000000039399984 */ /* 0x000e220000000800 */
[----:B------:R-:W-:Y:S02]  /*24d0*/  ISETP.GE.OR P2, PT, R19, UR4, P0 ;  /* 0x0000000413007c0c */ /* 0x000fe40008746670 */
[----:B------:R-:W-:Y:S02]  /*24e0*/  ISETP.GE.OR P3, PT, R18, UR4, P0 ;  /* 0x0000000412007c0c */ /* 0x000fe40008766670 */
[----:B------:R-:W-:Y:S01]  /*24f0*/  ISETP.GE.OR P4, PT, R20, UR4, P0 ;  /* 0x0000000414007c0c */ /* 0x000fe20008786670 */
[----:B------:R-:W1:Y:S08]  /*2500*/  @!P1 LDC.64 R18, c[0x0][0x390] ;  /* 0x0000e400ff129b82 */ /* 0x000e700000000a00 */
[--C-:B------:R-:W-:Y:S01]  /*2510*/  @!P2 IMAD.IADD R55, R42, 0x1, R17.reuse ;  /* 0x000000012a37a824 */ /* 0x100fe200078e0211 */
[----:B------:R-:W2:Y:S01]  /*2520*/  @!P2 LDC.64 R36, c[0x0][0x390] ;  /* 0x0000e400ff24ab82 */ /* 0x000ea20000000a00 */
[----:B------:R-:W-:-:S02]  /*2530*/  @!P3 IMAD.IADD R51, R40, 0x1, R17 ;  /* 0x000000012833b824 */ /* 0x000fc400078e0211 */
[----:B------:R-:W-:Y:S02]  /*2540*/  @!P4 IMAD.IADD R49, R38, 0x1, R17 ;  /* 0x000000012631c824 */ /* 0x000fe400078e0211 */
[----:B------:R-:W3:Y:S01]  /*2550*/  @!P2 LDS R55, [R55] ;  /* 0x000000003737a984 */ /* 0x000ee20000000800 */
[----:B------:R-:W-:Y:S02]  /*2560*/  VIADD R17, R17, 0x200 ;  /* 0x0000020011117836 */ /* 0x000fe40000000000 */
[----:B------:R-:W4:Y:S01]  /*2570*/  @!P3 LDC.64 R22, c[0x0][0x390] ;  /* 0x0000e400ff16bb82 */ /* 0x000f220000000a00 */
[----:B------:R-:W5:Y:S04]  /*2580*/  @!P3 LDS R51, [R51] ;  /* 0x000000003333b984 */ /* 0x000f680000000800 */
[----:B------:R-:W5:Y:S01]  /*2590*/  @!P4 LDS R49, [R49] ;  /* 0x000000003131c984 */ /* 0x000f620000000800 */
[----:B-1----:R-:W-:-:S02]  /*25a0*/  @!P1 IMAD.WIDE R18, R47, 0x4, R18 ;  /* 0x000000042f129825 */ /* 0x002fc400078e0212 */
[----:B------:R-:W1:Y:S02]  /*25b0*/  @!P4 LDC.64 R20, c[0x0][0x390] ;  /* 0x0000e400ff14cb82 */ /* 0x000e640000000a00 */
[----:B------:R-:W-:Y:S01]  /*25c0*/  IMAD R47, R16, 0x8, R47 ;  /* 0x00000008102f7824 */ /* 0x000fe200078e022f */
[----:B0-----:R0:W-:Y:S01]  /*25d0*/  @!P1 STG.E desc[UR10][R18.64], R57 ;  /* 0x0000003912009986 */ /* 0x0011e2000c10190a */
[----:B--2---:R-:W-:Y:S01]  /*25e0*/  @!P2 IMAD.WIDE R36, R45, 0x4, R36 ;  /* 0x000000042d24a825 */ /* 0x004fe200078e0224 */
[----:B------:R-:W-:-:S03]  /*25f0*/  ISETP.GE.U32.AND P1, PT, R48, 0x80, PT ;  /* 0x000000803000780c */ /* 0x000fc60003f26070 */
[----:B------:R-:W-:Y:S02]  /*2600*/  VIADD R48, R48, 0x80 ;  /* 0x0000008030307836 */ /* 0x000fe40000000000 */
[----:B------:R-:W-:Y:S02]  /*2610*/  IMAD R45, R16, 0x8, R45 ;  /* 0x00000008102d7824 */ /* 0x000fe400078e022d */
[----:B----4-:R-:W-:-:S04]  /*2620*/  @!P3 IMAD.WIDE R22, R31, 0x4, R22 ;  /* 0x000000041f16b825 */ /* 0x010fc800078e0216 */
[----:B------:R-:W-:Y:S02]  /*2630*/  IMAD R31, R16, 0x8, R31 ;  /* 0x00000008101f7824 */ /* 0x000fe400078e021f */
[----:B-1----:R-:W-:-:S04]  /*2640*/  @!P4 IMAD.WIDE R20, R27, 0x4, R20 ;  /* 0x000000041b14c825 */ /* 0x002fc800078e0214 */
[----:B------:R-:W-:Y:S01]  /*2650*/  IMAD R27, R16, 0x8, R27 ;  /* 0x00000008101b7824 */ /* 0x000fe200078e021b */
[----:B---3--:R0:W-:Y:S04]  /*2660*/  @!P2 STG.E desc[UR10][R36.64], R55 ;  /* 0x000000372400a986 */ /* 0x0081e8000c10190a */
[----:B-----5:R0:W-:Y:S04]  /*2670*/  @!P3 STG.E desc[UR10][R22.64], R51 ;  /* 0x000000331600b986 */ /* 0x0201e8000c10190a */
[----:B------:R0:W-:Y:S01]  /*2680*/  @!P4 STG.E desc[UR10][R20.64], R49 ;  /* 0x000000311400c986 */ /* 0x0001e2000c10190a */
[----:B------:R-:W-:Y:S05]  /*2690*/  @!P1 BRA `(.L_x_33) ;  /* 0xfffffffc00589947 */ /* 0x000fea000383ffff */
[----:B------:R-:W-:Y:S05]  /*26a0*/  BSYNC.RECONVERGENT B0 ;  /* 0x0000000000007941 */ /* 0x000fea0003800200 */
.L_x_32:
[----:B------:R-:W1:Y:S01]  /*26b0*/  S2R R0, SR_LANEID ;  /* 0x0000000000007919 */ /* 0x000e620000000000 */
[----:B------:R-:W-:Y:S01]  /*26c0*/  NOP ;  /* 0x0000000000007918 */ /* 0x000fe20000000000 */
[----:B------:R-:W-:Y:S01]  /*26d0*/  BSSY.RECONVERGENT B0, `(.L_x_34) ;  /* 0x0000050000007945 */ /* 0x000fe20003800200 */
[----:B------:R-:W-:Y:S01]  /*26e0*/  ISETP.GE.AND P0, PT, R35, R16, PT ;  /* 0x000000102300720c */ /* 0x000fe20003f06270 */
[----:B------:R-:W2:Y:S01]  /*26f0*/  LDCU.64 UR4, c[0x0][0x390] ;  /* 0x00007200ff0477ac */ /* 0x000ea20008000a00 */
[----:B0-----:R-:W-:Y:S02]  /*2700*/  LOP3.LUT R19, R8, 0x4c00, RZ, 0xfc, !PT ;  /* 0x00004c0008137812 */ /* 0x001fe400078efcff */
[----:B------:R-:W-:Y:S02]  /*2710*/  LOP3.LUT R9, R9, 0x4c00, RZ, 0xfc, !PT ;  /* 0x00004c0009097812 */ /* 0x000fe400078efcff */
[----:B------:R-:W-:Y:S02]  /*2720*/  LOP3.LUT R21, R10, 0x4c00, RZ, 0xfc, !PT ;  /* 0x00004c000a157812 */ /* 0x000fe400078efcff */
[----:B-1----:R-:W-:-:S02]  /*2730*/  SHF.R.U32.HI R17, RZ, 0x2, R0 ;  /* 0x00000002ff117819 */ /* 0x002fc40000011600 */
[----:B------:R-:W-:Y:S01]  /*2740*/  LOP3.LUT R18, R0, 0x3, RZ, 0xc0, !PT ;  /* 0x0000000300127812 */ /* 0x000fe200078ec0ff */
[----:B------:R-:W-:-:S04]  /*2750*/  VIADD R0, R2, 0x4c00 ;  /* 0x00004c0002007836 */ /* 0x000fc80000000000 */
[----:B------:R-:W-:-:S04]  /*2760*/  IMAD R17, R17, 0x8, R18 ;  /* 0x0000000811117824 */ /* 0x000fc800078e0212 */
[----:B------:R-:W-:Y:S01]  /*2770*/  IMAD.U32 R0, R17, 0x8, R0 ;  /* 0x0000000811007824 */ /* 0x000fe200078e0000 */
[----:B------:R-:W-:-:S04]  /*2780*/  LOP3.LUT R17, R3, 0x4c00, RZ, 0xfc, !PT ;  /* 0x00004c0003117812 */ /* 0x000fc800078efcff */
[----:B------:R0:W-:Y:S04]  /*2790*/  STS.64 [R0], R4 ;  /* 0x0000000400007388 */ /* 0x0001e80000000a00 */
[----:B------:R0:W-:Y:S04]  /*27a0*/  STS.64 [R0+0x200], R6 ;  /* 0x0002000600007388 */ /* 0x0001e80000000a00 */
[----:B------:R0:W-:Y:S04]  /*27b0*/  STS.64 [R0+0x20], R12 ;  /* 0x0000200c00007388 */ /* 0x0001e80000000a00 */
[----:B------:R0:W-:Y:S01]  /*27c0*/  STS.64 [R0+0x220], R14 ;  /* 0x0002200e00007388 */ /* 0x0001e20000000a00 */
[----:B--2---:R-:W-:Y:S01]  /*27d0*/  NOP ;  /* 0x0000000000007918 */ /* 0x004fe20000000000 */
.L_x_43:
[----:B0123--:R-:W0:Y:S01]  /*27e0*/  LDC R5, c[0x0][0x398] ;  /* 0x0000e600ff057b82 */ /* 0x00fe220000000800 */
[----:B------:R-:W-:Y:S01]  /*27f0*/  VIADD R0, R11, 0x10 ;  /* 0x000000100b007836 */ /* 0x000fe20000000000 */
[----:B------:R-:W-:Y:S01]  /*2800*/  BSSY.RECONVERGENT B1, `(.L_x_35) ;  /* 0x0000012000017945 */ /* 0x000fe20003800200 */
[----:B------:R-:W-:Y:S02]  /*2810*/  VIADD R3, R32, 0x10 ;  /* 0x0000001020037836 */ /* 0x000fe40000000000 */
[----:B------:R-:W-:-:S03]  /*2820*/  VIADD R4, R34, 0x10 ;  /* 0x0000001022047836 */ /* 0x000fc60000000000 */
[----:B------:R-:W1:Y:S01]  /*2830*/  LDC R7, c[0x0][0x3a0] ;  /* 0x0000e800ff077b82 */ /* 0x000e620000000800 */
[----:B0-----:R-:W-:Y:S01]  /*2840*/  ISETP.GE.OR P1, PT, R0, R5, P0 ;  /* 0x000000050000720c */ /* 0x001fe20000726670 */
[----:B------:R-:W-:Y:S01]  /*2850*/  VIADD R0, R33, 0x10 ;  /* 0x0000001021007836 */ /* 0x000fe20000000000 */
[----:B-1----:R-:W-:-:S04]  /*2860*/  ISETP.GE.AND P0, PT, R35, R7, PT ;  /* 0x000000072300720c */ /* 0x002fc80003f06270 */
[-C--:B------:R-:W-:Y:S02]  /*2870*/  ISETP.GE.OR P2, PT, R3, R5.reuse, P0 ;  /* 0x000000050300720c */ /* 0x080fe40000746670 */
[-C--:B------:R-:W-:Y:S02]  /*2880*/  ISETP.GE.OR P3, PT, R0, R5.reuse, P0 ;  /* 0x000000050000720c */ /* 0x080fe40000766670 */
[----:B------:R-:W-:-:S03]  /*2890*/  ISETP.GE.OR P4, PT, R4, R5, P0 ;  /* 0x000000050400720c */ /* 0x000fc60000786670 */
[----:B------:R-:W-:Y:S10]  /*28a0*/  @P1 BRA `(.L_x_36) ;  /* 0x00000000001c1947 */ /* 0x000ff40003800000 */
[----:B------:R-:W-:Y:S01]  /*28b0*/  IMAD.IADD R0, R21, 0x1, R2 ;  /* 0x0000000115007824 */ /* 0x000fe200078e0202 */
[----:B------:R-:W-:-:S04]  /*28c0*/  IADD3 R5, P1, PT, R24, R29, RZ ;  /* 0x0000001d18057210 */ /* 0x000fc80007f3e0ff */
[----:B------:R-:W0:Y:S01]  /*28d0*/  LDS R3, [R0] ;  /* 0x0000000000037984 */ /* 0x000e220000000800 */
[----:B------:R-:W-:Y:S02]  /*28e0*/  LEA.HI.X.SX32 R6, R24, R25, 0x1, P1 ;  /* 0x0000001918067211 */ /* 0x000fe400008f0eff */
[----:B------:R-:W-:-:S04]  /*28f0*/  LEA R4, P1, R5, UR4, 0x2 ;  /* 0x0000000405047c11 */ /* 0x000fc8000f8210ff */
[----:B------:R-:W-:-:S05]  /*2900*/  LEA.HI.X R5, R5, UR5, R6, 0x2, P1 ;  /* 0x0000000505057c11 */ /* 0x000fca00088f1406 */
[----:B0-----:R0:W-:Y:S04]  /*2910*/  STG.E desc[UR10][R4.64+0x40], R3 ;  /* 0x0000400304007986 */ /* 0x0011e8000c10190a */
.L_x_36:
[----:B------:R-:W-:Y:S05]  /*2920*/  BSYNC.RECONVERGENT B1 ;  /* 0x0000000000017941 */ /* 0x000fea0003800200 */
.L_x_35:
[----:B------:R-:W-:Y:S04]  /*2930*/  BSSY.RECONVERGENT B1, `(.L_x_37) ;  /* 0x0000009000017945 */ /* 0x000fe80003800200 */
[----:B------:R-:W-:Y:S05]  /*2940*/  @P2 BRA `(.L_x_38) ;  /* 0x00000000001c2947 */ /* 0x000fea0003800000 */
[----:B------:R-:W-:Y:S01]  /*2950*/  IMAD.IADD R0, R9, 0x1, R2 ;  /* 0x0000000109007824 */ /* 0x000fe200078e0202 */
[----:B0-----:R-:W-:-:S04]  /*2960*/  IADD3 R5, P1, PT, R26, R29, RZ ;  /* 0x0000001d1a057210 */ /* 0x001fc80007f3e0ff */
[----:B------:R-:W0:Y:S01]  /*2970*/  LDS R3, [R0] ;  /* 0x0000000000037984 */ /* 0x000e220000000800 */
[----:B------:R-:W-:Y:S02]  /*2980*/  LEA.HI.X.SX32 R6, R26, R25, 0x1, P1 ;  /* 0x000000191a067211 */ /* 0x000fe400008f0eff */
[----:B------:R-:W-:-:S04]  /*2990*/  LEA R4, P1, R5, UR4, 0x2 ;  /* 0x0000000405047c11 */ /* 0x000fc8000f8210ff */
[----:B------:R-:W-:-:S05]  /*29a0*/  LEA.HI.X R5, R5, UR5, R6, 0x2, P1 ;  /* 0x0000000505057c11 */ /* 0x000fca00088f1406 */
[----:B0-----:R1:W-:Y:S04]  /*29b0*/  STG.E desc[UR10][R4.64+0x40], R3 ;  /* 0x0000400304007986 */ /* 0x0013e8000c10190a */
.L_x_38:
[----:B------:R-:W-:Y:S05]  /*29c0*/  BSYNC.RECONVERGENT B1 ;  /* 0x0000000000017941 */ /* 0x000fea0003800200 */
.L_x_37:
[----:B------:R-:W-:Y:S04]  /*29d0*/  BSSY.RECONVERGENT B1, `(.L_x_39) ;  /* 0x0000009000017945 */ /* 0x000fe80003800200 */
[----:B------:R-:W-:Y:S05]  /*29e0*/  @P3 BRA `(.L_x_40) ;  /* 0x00000000001c3947 */ /* 0x000fea0003800000 */
[----:B------:R-:W-:Y:S01]  /*29f0*/  IMAD.IADD R0, R19, 0x1, R2 ;  /* 0x0000000113007824 */ /* 0x000fe200078e0202 */
[----:B01----:R-:W-:-:S04]  /*2a00*/  IADD3 R5, P1, PT, R28, R29, RZ ;  /* 0x0000001d1c057210 */ /* 0x003fc80007f3e0ff */
[----:B------:R-:W0:Y:S01]  /*2a10*/  LDS R3, [R0] ;  /* 0x0000000000037984 */ /* 0x000e220000000800 */
[----:B------:R-:W-:Y:S02]  /*2a20*/  LEA.HI.X.SX32 R6, R28, R25, 0x1, P1 ;  /* 0x000000191c067211 */ /* 0x000fe400008f0eff */
[----:B------:R-:W-:-:S04]  /*2a30*/  LEA R4, P1, R5, UR4, 0x2 ;  /* 0x0000000405047c11 */ /* 0x000fc8000f8210ff */
[----:B------:R-:W-:-:S05]  /*2a40*/  LEA.HI.X R5, R5, UR5, R6, 0x2, P1 ;  /* 0x0000000505057c11 */ /* 0x000fca00088f1406 */
[----:B0-----:R2:W-:Y:S04]  /*2a50*/  STG.E desc[UR10][R4.64+0x40], R3 ;  /* 0x0000400304007986 */ /* 0x0015e8000c10190a */
.L_x_40:
[----:B------:R-:W-:Y:S05]  /*2a60*/  BSYNC.RECONVERGENT B1 ;  /* 0x0000000000017941 */ /* 0x000fea0003800200 */
.L_x_39:
[----:B------:R-:W-:Y:S04]  /*2a70*/  BSSY.RECONVERGENT B1, `(.L_x_41) ;  /* 0x0000009000017945 */ /* 0x000fe80003800200 */
[----:B------:R-:W-:Y:S05]  /*2a80*/  @P4 BRA `(.L_x_42) ;  /* 0x00000000001c4947 */ /* 0x000fea0003800000 */
[----:B------:R-:W-:Y:S01]  /*2a90*/  IMAD.IADD R0, R17, 0x1, R2 ;  /* 0x0000000111007824 */ /* 0x000fe200078e0202 */
[----:B012---:R-:W-:-:S04]  /*2aa0*/  IADD3 R5, P1, PT, R30, R29, RZ ;  /* 0x0000001d1e057210 */ /* 0x007fc80007f3e0ff */
[----:B------:R-:W0:Y:S01]  /*2ab0*/  LDS R3, [R0] ;  /* 0x0000000000037984 */ /* 0x000e220000000800 */
[----:B------:R-:W-:Y:S02]  /*2ac0*/  LEA.HI.X.SX32 R6, R30, R25, 0x1, P1 ;  /* 0x000000191e067211 */ /* 0x000fe400008f0eff */
[----:B------:R-:W-:-:S04]  /*2ad0*/  LEA R4, P1, R5, UR4, 0x2 ;  /* 0x0000000405047c11 */ /* 0x000fc8000f8210ff */
[----:B------:R-:W-:-:S05]  /*2ae0*/  LEA.HI.X R5, R5, UR5, R6, 0x2, P1 ;  /* 0x0000000505057c11 */ /* 0x000fca00088f1406 */
[----:B0-----:R3:W-:Y:S04]  /*2af0*/  STG.E desc[UR10][R4.64+0x40], R3 ;  /* 0x0000400304007986 */ /* 0x0017e8000c10190a */
.L_x_42:
[----:B------:R-:W-:Y:S05]  /*2b00*/  BSYNC.RECONVERGENT B1 ;  /* 0x0000000000017941 */ /* 0x000fea0003800200 */
.L_x_41:
[----:B------:R-:W-:Y:S01]  /*2b10*/  ISETP.GE.U32.AND P1, PT, R53, 0x80, PT ;  /* 0x000000803500780c */ /* 0x000fe20003f26070 */
[C---:B------:R-:W-:Y:S02]  /*2b20*/  IMAD R30, R7.reuse, 0x8, R30 ;  /* 0x00000008071e7824 */ /* 0x040fe400078e021e */
[C---:B------:R-:W-:Y:S02]  /*2b30*/  IMAD R28, R7.reuse, 0x8, R28 ;  /* 0x00000008071c7824 */ /* 0x040fe400078e021c */
[C---:B------:R-:W-:Y:S02]  /*2b40*/  IMAD R26, R7.reuse, 0x8, R26 ;  /* 0x00000008071a7824 */ /* 0x040fe400078e021a */
[----:B------:R-:W-:Y:S02]  /*2b50*/  IMAD R24, R7, 0x8, R24 ;  /* 0x0000000807187824 */ /* 0x000fe400078e0218 */
[----:B------:R-:W-:Y:S02]  /*2b60*/  VIADD R34, R34, 0x8 ;  /* 0x0000000822227836 */ /* 0x000fe40000000000 */
[----:B------:R-:W-:-:S02]  /*2b70*/  VIADD R2, R2, 0x200 ;  /* 0x0000020002027836 */ /* 0x000fc40000000000 */
[----:B------:R-:W-:Y:S02]  /*2b80*/  VIADD R53, R53, 0x80 ;  /* 0x0000008035357836 */ /* 0x000fe40000000000 */
[----:B------:R-:W-:Y:S02]  /*2b90*/  VIADD R33, R33, 0x8 ;  /* 0x0000000821217836 */ /* 0x000fe40000000000 */
[----:B------:R-:W-:Y:S02]  /*2ba0*/  VIADD R32, R32, 0x8 ;  /* 0x0000000820207836 */ /* 0x000fe40000000000 */
[----:B------:R-:W-:Y:S01]  /*2bb0*/  VIADD R11, R11, 0x8 ;  /* 0x000000080b0b7836 */ /* 0x000fe20000000000 */
[----:B------:R-:W-:Y:S06]  /*2bc0*/  @!P1 BRA `(.L_x_43) ;  /* 0xfffffffc00049947 */ /* 0x000fec000383ffff */
[----:B------:R-:W-:Y:S05]  /*2bd0*/  BSYNC.RECONVERGENT B0 ;  /* 0x0000000000007941 */ /* 0x000fea0003800200 */
.L_x_34:
[----:B------:R-:W-:Y:S01]  /*2be0*/  NOP ;  /* 0x0000000000007918 */ /* 0x000fe20000000000 */
[----:B------:R-:W-:Y:S05]  /*2bf0*/  EXIT ;  /* 0x000000000000794d */ /* 0x000fea0003800000 */
        .weak           $__internal_0_$__cuda_sm20_div_u16
        .type           $__internal_0_$__cuda_sm20_div_u16,@function
        .size           $__internal_0_$__cuda_sm20_div_u16,(.L_x_45 - $__internal_0_$__cuda_sm20_div_u16)
$__internal_0_$__cuda_sm20_div_u16:
[----:B------:R-:W0:Y:S01]  /*2c00*/  I2F.U16 R9, R8 ;  /* 0x0000000800097306 */ /* 0x000e220000101000 */
[----:B------:R-:W-:Y:S01]  /*2c10*/  IMAD.MOV.U32 R10, RZ, RZ, 0x4b800000 ;  /* 0x4b800000ff0a7424 */ /* 0x000fe200078e00ff */
[----:B------:R-:W-:Y:S02]  /*2c20*/  I2FP.F32.U32.RZ R2, R2 ;  /* 0x0000000200027245 */ /* 0x000fe4000020d000 */
[C---:B0-----:R-:W-:Y:S02]  /*2c30*/  FSETP.GEU.AND P1, PT, |R9|.reuse, 1.175494350822287508e-38, PT ;  /* 0x008000000900780b */ /* 0x041fe40003f2e200 */
[----:B------:R-:W-:Y:S02]  /*2c40*/  FSETP.GT.AND P0, PT, |R9|, 8.50705917302346158658e+37, PT ;  /* 0x7e8000000900780b */ /* 0x000fe40003f04200 */
[----:B------:R-:W-:-:S04]  /*2c50*/  FSEL R10, R10, 1, !P1 ;  /* 0x3f8000000a0a7808 */ /* 0x000fc80004800000 */
[----:B------:R-:W-:Y:S02]  /*2c60*/  FSEL R10, R10, 0.25, !P0 ;  /* 0x3e8000000a0a7808 */ /* 0x000fe40004000000 */
[----:B------:R-:W-:Y:S01]  /*2c70*/  ISETP.NE.U32.AND P0, PT, R8, RZ, PT ;  /* 0x000000ff0800720c */ /* 0x000fe20003f05070 */
[----:B------:R-:W-:Y:S02]  /*2c80*/  IMAD.MOV.U32 R8, RZ, RZ, R15 ;  /* 0x000000ffff087224 */ /* 0x000fe400078e000f */
[----:B------:R-:W-:-:S06]  /*2c90*/  FMUL R11, R9, R10 ;  /* 0x0000000a090b7220 */ /* 0x000fcc0000400000 */
[----:B------:R-:W0:Y:S02]  /*2ca0*/  MUFU.RCP R11, R11 ;  /* 0x0000000b000b7308 */ /* 0x000e240000001000 */
[----:B0-----:R-:W-:-:S04]  /*2cb0*/  FMUL R10, R10, R11 ;  /* 0x0000000b0a0a7220 */ /* 0x001fc80000400000 */
[----:B------:R-:W-:-:S04]  /*2cc0*/  VIADD R9, R10, 0x2 ;  /* 0x000000020a097836 */ /* 0x000fc80000000000 */
[----:B------:R-:W-:Y:S01]  /*2cd0*/  FMUL.RZ R2, R2, R9 ;  /* 0x0000000902027220 */ /* 0x000fe2000040c000 */
[----:B------:R-:W-:-:S05]  /*2ce0*/  IMAD.MOV.U32 R9, RZ, RZ, 0x0 ;  /* 0x00000000ff097424 */ /* 0x000fca00078e00ff */
[----:B------:R-:W0:Y:S02]  /*2cf0*/  F2I.U32.TRUNC.NTZ R2, R2 ;  /* 0x0000000200027305 */ /* 0x000e24000020f000 */
[----:B0-----:R-:W-:Y:S01]  /*2d00*/  LOP3.LUT R10, R2, 0xffff, RZ, 0xc0, !PT ;  /* 0x0000ffff020a7812 */ /* 0x001fe200078ec0ff */
[----:B------:R-:W-:Y:S01]  /*2d10*/  @!P0 IMAD.MOV.U32 R10, RZ, RZ, -0x1 ;  /* 0xffffffffff0a8424 */ /* 0x000fe200078e00ff */
[----:B------:R-:W-:Y:S06]  /*2d20*/  RET.REL.NODEC R8 `(_Z11gemm_kernelPK6__halfS1_Pfiii) ;  /* 0xffffffd008b47950 */ /* 0x000fec0003c3ffff */
.L_x_44:
[----:B------:R-:W-:-:S00]  /*2d30*/  BRA `(.L_x_44) ;  /* 0xfffffffc00fc7947 */ /* 0x000fc0000383ffff */
[----:B------:R-:W-:-:S00]  /*2d40*/  NOP ;  /* 0x0000000000007918 */ /* 0x000fc00000000000 */
        /* <DEDUP_REMOVED lines=11> */
.L_x_45:


//--------------------- .nv.shared._Z11gemm_kernelPK6__halfS1_Pfiii --------------------------
	.section	.nv.shared._Z11gemm_kernelPK6__halfS1_Pfiii,"aw",@nobits
	.sectionflags	@""
	.align	16
	.zero		1024


//--------------------- .nv.shared.reserved.0     --------------------------
	.section	.nv.shared.reserved.0,"aw",@nobits
	.weak		__nv_reservedSMEM_offset_0_alias
	.size		__nv_reservedSMEM_offset_0_alias, 0, 64
	.other		__nv_reservedSMEM_offset_0_alias,@"STO_CUDA_RESERVED_SHARED STV_DEFAULT"
__nv_reservedSMEM_offset_0_alias:
	.zero		0
	.zero		64


//--------------------- .nv.constant0._Z11gemm_kernelPK6__halfS1_Pfiii --------------------------
	.section	.nv.constant0._Z11gemm_kernelPK6__halfS1_Pfiii,"a",@progbits
	.sectionflags	@""
	.align	4
.nv.constant0._Z11gemm_kernelPK6__halfS1_Pfiii:
	.zero		932


//--------------------- SYMBOLS --------------------------

	.type		.nv.reservedSmem.offset0,@object
	.size		.nv.reservedSmem.offset0,0x4
	.type		.nv.reservedSmem.cap,@object
	.size		.nv.reservedSmem.cap,0x4
